// auto-generated by cutlass_sweep.gemm — config: {"arch": "sm_90", "cluster_m": 1, "cluster_n": 1, "dtype": "bf16", "dtype_b": "bf16", "layout": "nn", "stages": 0, "tile_k": 32, "tile_m": 128, "tile_n": 128}
#include "cutlass/cutlass.h"
#include "cutlass/gemm/collective/collective_builder.hpp"
#include "cutlass/gemm/device/gemm_universal_adapter.h"
#include "cutlass/gemm/kernel/gemm_universal.hpp"
#include "cutlass/epilogue/collective/collective_builder.hpp"

using ElemA = cutlass::bfloat16_t;
using ElemB = cutlass::bfloat16_t;
using ElemCD = cutlass::bfloat16_t;
using Acc  = float;
using TileShape    = cute::Shape<cute::_128, cute::_128, cute::_32>;
using ClusterShape = cute::Shape<cute::_1, cute::_1, cute::_1>;

using CollectiveEpilogue = typename cutlass::epilogue::collective::CollectiveBuilder<
    cutlass::arch::Sm90, cutlass::arch::OpClassTensorOp,
    TileShape, ClusterShape,
    cutlass::epilogue::collective::EpilogueTileAuto,
    Acc, Acc,
    ElemCD, cutlass::layout::RowMajor, 128 / cutlass::sizeof_bits<ElemCD>::value,
    ElemCD, cutlass::layout::RowMajor, 128 / cutlass::sizeof_bits<ElemCD>::value,
    cutlass::epilogue::collective::EpilogueScheduleAuto
  >::CollectiveOp;

using CollectiveMainloop = typename cutlass::gemm::collective::CollectiveBuilder<
    cutlass::arch::Sm90, cutlass::arch::OpClassTensorOp,
    ElemA, cutlass::layout::RowMajor, 128 / cutlass::sizeof_bits<ElemA>::value,
    ElemB, cutlass::layout::RowMajor, 128 / cutlass::sizeof_bits<ElemB>::value,
    Acc,
    TileShape, ClusterShape,
    cutlass::gemm::collective::StageCountAutoCarveout<static_cast<int>(sizeof(typename CollectiveEpilogue::SharedStorage))>,
    cutlass::gemm::collective::KernelScheduleAuto
  >::CollectiveOp;

using GemmKernel = cutlass::gemm::kernel::GemmUniversal<
    cute::Shape<int,int,int,int>,
    CollectiveMainloop,
    CollectiveEpilogue
>;
using Gemm = cutlass::gemm::device::GemmUniversalAdapter<GemmKernel>;

// Force the device kernel symbol into the cubin without needing a host main.
auto* _anchor = &cutlass::device_kernel<GemmKernel>;


// ===== COMPILED SASS (sm_90a) =====

	.target	sm_90a

	.elftype	@"ET_EXEC"


//--------------------- .note.nv.tkinfo           --------------------------
	.section	.note.nv.tkinfo,"",@"SHT_NOTE"
	.sectionflags	@"SHF_NOTE_NV_TKINFO"
	.tkinfo
        /*0018*/ 	.word	0x00000002
        /*0030*/ 	.string	""
        /*0030*/ 	.string	"ptxas"
        /*0030*/ 	.string	"Cuda compilation tools, release 13.0, V13.0.88"
        /*0030*/ 	.string	"Build cuda_13.0.r13.0/compiler.36424714_0"
        /*0030*/ 	.string	"-arch sm_90a -m 64 "



//--------------------- .note.nv.cuinfo           --------------------------
	.section	.note.nv.cuinfo,"",@"SHT_NOTE"
	.sectionflags	@"SHF_NOTE_NV_CUINFO"
        /*0018*/ 	.short	0x0002
        /*001a*/ 	.short	0x005a
        /*001c*/ 	.short	0x0082
	.zero		2


//--------------------- .nv.info                  --------------------------
	.section	.nv.info,"",@"SHT_CUDA_INFO"
	.align	4


	//----- nvinfo : EIATTR_REGCOUNT
	.align		4
        /*0000*/ 	.byte	0x04, 0x2f
        /*0002*/ 	.short	(.L_15 - .L_14)
	.align		4
.L_14:
        /*0004*/ 	.word	index@(_ZN7cutlass13device_kernelINS_4gemm6kernel13GemmUniversalIN4cute5tupleIJiiiiEEENS1_10collective13CollectiveMmaINS1_34MainloopSm90TmaGmmaWarpSpecializedILi14ENS5_IJNS4_1CILi1EEESB_SB_EEENS1_35KernelTmaWarpSpecializedCooperativeEEENS5_IJNSA_ILi128EEESF_NSA_ILi32EEEEEENS_10bfloat16_tENS5_IJlSB_lEEESI_NS5_IJSB_llEEENS4_8TiledMMAINS4_8MMA_AtomIJNS4_4SM904GMMA28MMA_64x128x16_F32BF16BF16_SSILNSO_5MajorE0ELSQ_1ELNSO_7ScaleInE1ELSR_1EEEEEENS4_6LayoutINS5_IJNSA_ILi2EEESB_SB_EEENS5_IJSB_NSA_ILi0EEESX_EEEEENS5_IJNS4_10UnderscoreES10_S10_EEEEENS4_13SM90_TMA_LOADENS4_14ComposedLayoutINS4_7SwizzleILi2ELi4ELi3EEENS4_18smem_ptr_flag_bitsILi16EEENSU_INS5_IJNSA_ILi8EEESG_EEENS5_IJSG_SB_EEEEEEEvNS4_8identityES13_NS14_INS15_ILi3ELi4ELi3EEES18_NSU_INS5_IJNSA_ILi64EEES19_EEENS5_IJSB_S1G_EEEEEEEvS1E_EENS_8epilogue10collective6detail29Sm90TmaWarpSpecializedAdapterINS1N_15DefaultEpilogueISI_SJ_SJ_NS1M_6thread17LinearCombinationISI_Li1EffLNS1R_9ScaleType4KindE0ELNS_15FloatRoundStyleE2ESI_EENS1_15EpilogueDefaultEEEEEvvEEEEvNT_6ParamsE)
        /*0008*/ 	.word	0x000000a8


	//----- nvinfo : EIATTR_FRAME_SIZE
	.align		4
.L_15:
        /*000c*/ 	.byte	0x04, 0x11
        /*000e*/ 	.short	(.L_17 - .L_16)
	.align		4
.L_16:
        /*0010*/ 	.word	index@(_ZN7cutlass13device_kernelINS_4gemm6kernel13GemmUniversalIN4cute5tupleIJiiiiEEENS1_10collective13CollectiveMmaINS1_34MainloopSm90TmaGmmaWarpSpecializedILi14ENS5_IJNS4_1CILi1EEESB_SB_EEENS1_35KernelTmaWarpSpecializedCooperativeEEENS5_IJNSA_ILi128EEESF_NSA_ILi32EEEEEENS_10bfloat16_tENS5_IJlSB_lEEESI_NS5_IJSB_llEEENS4_8TiledMMAINS4_8MMA_AtomIJNS4_4SM904GMMA28MMA_64x128x16_F32BF16BF16_SSILNSO_5MajorE0ELSQ_1ELNSO_7ScaleInE1ELSR_1EEEEEENS4_6LayoutINS5_IJNSA_ILi2EEESB_SB_EEENS5_IJSB_NSA_ILi0EEESX_EEEEENS5_IJNS4_10UnderscoreES10_S10_EEEEENS4_13SM90_TMA_LOADENS4_14ComposedLayoutINS4_7SwizzleILi2ELi4ELi3EEENS4_18smem_ptr_flag_bitsILi16EEENSU_INS5_IJNSA_ILi8EEESG_EEENS5_IJSG_SB_EEEEEEEvNS4_8identityES13_NS14_INS15_ILi3ELi4ELi3EEES18_NSU_INS5_IJNSA_ILi64EEES19_EEENS5_IJSB_S1G_EEEEEEEvS1E_EENS_8epilogue10collective6detail29Sm90TmaWarpSpecializedAdapterINS1N_15DefaultEpilogueISI_SJ_SJ_NS1M_6thread17LinearCombinationISI_Li1EffLNS1R_9ScaleType4KindE0ELNS_15FloatRoundStyleE2ESI_EENS1_15EpilogueDefaultEEEEEvvEEEEvNT_6ParamsE)
        /*0014*/ 	.word	0x00000000


	//----- nvinfo : EIATTR_MIN_STACK_SIZE
	.align		4
.L_17:
        /*0018*/ 	.byte	0x04, 0x12
        /*001a*/ 	.short	(.L_19 - .L_18)
	.align		4
.L_18:
        /*001c*/ 	.word	index@(_ZN7cutlass13device_kernelINS_4gemm6kernel13GemmUniversalIN4cute5tupleIJiiiiEEENS1_10collective13CollectiveMmaINS1_34MainloopSm90TmaGmmaWarpSpecializedILi14ENS5_IJNS4_1CILi1EEESB_SB_EEENS1_35KernelTmaWarpSpecializedCooperativeEEENS5_IJNSA_ILi128EEESF_NSA_ILi32EEEEEENS_10bfloat16_tENS5_IJlSB_lEEESI_NS5_IJSB_llEEENS4_8TiledMMAINS4_8MMA_AtomIJNS4_4SM904GMMA28MMA_64x128x16_F32BF16BF16_SSILNSO_5MajorE0ELSQ_1ELNSO_7ScaleInE1ELSR_1EEEEEENS4_6LayoutINS5_IJNSA_ILi2EEESB_SB_EEENS5_IJSB_NSA_ILi0EEESX_EEEEENS5_IJNS4_10UnderscoreES10_S10_EEEEENS4_13SM90_TMA_LOADENS4_14ComposedLayoutINS4_7SwizzleILi2ELi4ELi3EEENS4_18smem_ptr_flag_bitsILi16EEENSU_INS5_IJNSA_ILi8EEESG_EEENS5_IJSG_SB_EEEEEEEvNS4_8identityES13_NS14_INS15_ILi3ELi4ELi3EEES18_NSU_INS5_IJNSA_ILi64EEES19_EEENS5_IJSB_S1G_EEEEEEEvS1E_EENS_8epilogue10collective6detail29Sm90TmaWarpSpecializedAdapterINS1N_15DefaultEpilogueISI_SJ_SJ_NS1M_6thread17LinearCombinationISI_Li1EffLNS1R_9ScaleType4KindE0ELNS_15FloatRoundStyleE2ESI_EENS1_15EpilogueDefaultEEEEEvvEEEEvNT_6ParamsE)
        /*0020*/ 	.word	0x00000000
.L_19:


//--------------------- .nv.compat                --------------------------
	.section	.nv.compat,"",@"SHT_CUDA_COMPAT_INFO"
	.align	4
        /*0000*/ 	.byte	0x02, 0x09, 0x01, 0x00, 0x02, 0x02, 0x04, 0x00, 0x02, 0x05, 0x05, 0x00, 0x03, 0x07, 0x01, 0x01
        /*0010*/ 	.byte	0x02, 0x03, 0x01, 0x00, 0x02, 0x06, 0x01, 0x00, 0x04, 0x0b, 0x08, 0x00, 0x00, 0x00, 0x00, 0x00
        /*0020*/ 	.byte	0x00, 0x00, 0x00, 0x00


//--------------------- .nv.info._ZN7cutlass13device_kernelINS_4gemm6kernel13GemmUniversalIN4cute5tupleIJiiiiEEENS1_10collective13CollectiveMmaINS1_34MainloopSm90TmaGmmaWarpSpecializedILi14ENS5_IJNS4_1CILi1EEESB_SB_EEENS1_35KernelTmaWarpSpecializedCooperativeEEENS5_IJNSA_ILi128EEESF_NSA_ILi32EEEEEENS_10bfloat16_tENS5_IJlSB_lEEESI_NS5_IJSB_llEEENS4_8TiledMMAINS4_8MMA_AtomIJNS4_4SM904GMMA28MMA_64x128x16_F32BF16BF16_SSILNSO_5MajorE0ELSQ_1ELNSO_7ScaleInE1ELSR_1EEEEEENS4_6LayoutINS5_IJNSA_ILi2EEESB_SB_EEENS5_IJSB_NSA_ILi0EEESX_EEEEENS5_IJNS4_10UnderscoreES10_S10_EEEEENS4_13SM90_TMA_LOADENS4_14ComposedLayoutINS4_7SwizzleILi2ELi4ELi3EEENS4_18smem_ptr_flag_bitsILi16EEENSU_INS5_IJNSA_ILi8EEESG_EEENS5_IJSG_SB_EEEEEEEvNS4_8identityES13_NS14_INS15_ILi3ELi4ELi3EEES18_NSU_INS5_IJNSA_ILi64EEES19_EEENS5_IJSB_S1G_EEEEEEEvS1E_EENS_8epilogue10collective6detail29Sm90TmaWarpSpecializedAdapterINS1N_15DefaultEpilogueISI_SJ_SJ_NS1M_6thread17LinearCombinationISI_Li1EffLNS1R_9ScaleType4KindE0ELNS_15FloatRoundStyleE2ESI_EENS1_15EpilogueDefaultEEEEEvvEEEEvNT_6ParamsE --------------------------
	.section	.nv.info._ZN7cutlass13device_kernelINS_4gemm6kernel13GemmUniversalIN4cute5tupleIJiiiiEEENS1_10collective13CollectiveMmaINS1_34MainloopSm90TmaGmmaWarpSpecializedILi14ENS5_IJNS4_1CILi1EEESB_SB_EEENS1_35KernelTmaWarpSpecializedCooperativeEEENS5_IJNSA_ILi128EEESF_NSA_ILi32EEEEEENS_10bfloat16_tENS5_IJlSB_lEEESI_NS5_IJSB_llEEENS4_8TiledMMAINS4_8MMA_AtomIJNS4_4SM904GMMA28MMA_64x128x16_F32BF16BF16_SSILNSO_5MajorE0ELSQ_1ELNSO_7ScaleInE1ELSR_1EEEEEENS4_6LayoutINS5_IJNSA_ILi2EEESB_SB_EEENS5_IJSB_NSA_ILi0EEESX_EEEEENS5_IJNS4_10UnderscoreES10_S10_EEEEENS4_13SM90_TMA_LOADENS4_14ComposedLayoutINS4_7SwizzleILi2ELi4ELi3EEENS4_18smem_ptr_flag_bitsILi16EEENSU_INS5_IJNSA_ILi8EEESG_EEENS5_IJSG_SB_EEEEEEEvNS4_8identityES13_NS14_INS15_ILi3ELi4ELi3EEES18_NSU_INS5_IJNSA_ILi64EEES19_EEENS5_IJSB_S1G_EEEEEEEvS1E_EENS_8epilogue10collective6detail29Sm90TmaWarpSpecializedAdapterINS1N_15DefaultEpilogueISI_SJ_SJ_NS1M_6thread17LinearCombinationISI_Li1EffLNS1R_9ScaleType4KindE0ELNS_15FloatRoundStyleE2ESI_EENS1_15EpilogueDefaultEEEEEvvEEEEvNT_6ParamsE,"",@"SHT_CUDA_INFO"
	.sectionflags	@""
	.align	4


	//----- nvinfo : EIATTR_CUDA_API_VERSION
	.align		4
        /*0000*/ 	.byte	0x04, 0x37
        /*0002*/ 	.short	(.L_21 - .L_20)
.L_20:
        /*0004*/ 	.word	0x00000082


	//----- nvinfo : EIATTR_KPARAM_INFO
	.align		4
.L_21:
        /*0008*/ 	.byte	0x04, 0x17
        /*000a*/ 	.short	(.L_23 - .L_22)
.L_22:
        /*000c*/ 	.word	0x00000000
        /*0010*/ 	.short	0x0000
        /*0012*/ 	.short	0x0070
        /*0014*/ 	.byte	0x00, 0xf0, 0x01, 0x10


	//----- nvinfo : EIATTR_SPARSE_MMA_MASK
	.align		4
.L_23:
        /*0018*/ 	.byte	0x03, 0x50
        /*001a*/ 	.short	0x0000


	//----- nvinfo : EIATTR_MAXREG_COUNT
	.align		4
        /*001c*/ 	.byte	0x03, 0x1b
        /*001e*/ 	.short	0x00a8


	//----- nvinfo : EIATTR_NUM_BARRIERS
	.align		4
        /*0020*/ 	.byte	0x02, 0x4c
        /*0022*/ 	.byte	0x01
	.zero		1


	//----- nvinfo : EIATTR_EXTERNS
	.align		4
        /*0024*/ 	.byte	0x04, 0x0f
        /*0026*/ 	.short	(.L_25 - .L_24)


	//   ....[0]....
	.align		4
.L_24:
        /*0028*/ 	.word	index@(__assertfail)


	//----- nvinfo : EIATTR_MERCURY_ISA_VERSION
	.align		4
.L_25:
        /*002c*/ 	.byte	0x03, 0x5f
        /*002e*/ 	.short	0x0101


	//----- nvinfo : EIATTR_INT_WARP_WIDE_INSTR_OFFSETS
	.align		4
        /*0030*/ 	.byte	0x04, 0x31
        /*0032*/ 	.short	(.L_27 - .L_26)


	//   ....[0]....
.L_26:
        /*0034*/ 	.word	0x00000520


	//   ....[1]....
        /*0038*/ 	.word	0x00000550


	//   ....[2]....
        /*003c*/ 	.word	0x00000630


	//----- nvinfo : EIATTR_COOP_GROUP_MASK_REGIDS
	.align		4
.L_27:
        /*0040*/ 	.byte	0x04, 0x29
        /*0042*/ 	.short	(.L_29 - .L_28)


	//   ....[0]....
.L_28:
        /*0044*/ 	.word	0xffffffff


	//   ....[1]....
        /*0048*/ 	.word	0xffffffff


	//   ....[2]....
        /*004c*/ 	.word	0xffffffff


	//   ....[3]....
        /*0050*/ 	.word	0xffffffff


	//   ....[4]....
        /*0054*/ 	.word	0xffffffff


	//----- nvinfo : EIATTR_COOP_GROUP_INSTR_OFFSETS
	.align		4
.L_29:
        /*0058*/ 	.byte	0x04, 0x28
        /*005a*/ 	.short	(.L_31 - .L_30)


	//   ....[0]....
.L_30:
        /*005c*/ 	.word	0x00000060


	//   ....[1]....
        /*0060*/ 	.word	0x00000070


	//   ....[2]....
        /*0064*/ 	.word	0x00000130


	//   ....[3]....
        /*0068*/ 	.word	0x00000430


	//   ....[4]....
        /*006c*/ 	.word	0x000010e0


	//----- nvinfo : EIATTR_REG_RECONFIG
	.align		4
.L_31:
        /*0070*/ 	.byte	0x01, 0x54
	.zero		2


	//----- nvinfo : EIATTR_SYSCALL_OFFSETS
	.align		4
        /*0074*/ 	.byte	0x04, 0x46
        /*0076*/ 	.short	(.L_33 - .L_32)


	//   ....[0]....
.L_32:
        /*0078*/ 	.word	0x000012a0


	//----- nvinfo : EIATTR_MBARRIER_INSTR_OFFSETS
	.align		4
.L_33:
        /*007c*/ 	.byte	0x04, 0x39
        /*007e*/ 	.short	(.L_35 - .L_34)


	//   ....[0]....
.L_34:
        /*0080*/ 	.word	0x00000250
        /*0084*/ 	.word	0x000000ff
        /*0088*/ 	.word	0x00000000
        /*008c*/ 	.short	0x0100
        /*008e*/ 	.byte	0x08
	.zero		1


	//   ....[1]....
        /*0090*/ 	.word	0x00000260
        /*0094*/ 	.word	0x000000ff
        /*0098*/ 	.word	0x00000070
        /*009c*/ 	.short	0x0100
        /*009e*/ 	.byte	0x08
	.zero		1


	//   ....[2]....
        /*00a0*/ 	.word	0x00000270
        /*00a4*/ 	.word	0x000000ff
        /*00a8*/ 	.word	0x00000008
        /*00ac*/ 	.short	0x0100
        /*00ae*/ 	.byte	0x08
	.zero		1


	//   ....[3]....
        /*00b0*/ 	.word	0x00000280
        /*00b4*/ 	.word	0x000000ff
        /*00b8*/ 	.word	0x00000078
        /*00bc*/ 	.short	0x0100
        /*00be*/ 	.byte	0x08
	.zero		1


	//   ....[4]....
        /*00c0*/ 	.word	0x00000290
        /*00c4*/ 	.word	0x000000ff
        /*00c8*/ 	.word	0x00000010
        /*00cc*/ 	.short	0x0100
        /*00ce*/ 	.byte	0x08
	.zero		1


	//   ....[5]....
        /*00d0*/ 	.word	0x000002a0
        /*00d4*/ 	.word	0x000000ff
        /*00d8*/ 	.word	0x00000080
        /*00dc*/ 	.short	0x0100
        /*00de*/ 	.byte	0x08
	.zero		1


	//   ....[6]....
        /*00e0*/ 	.word	0x000002b0
        /*00e4*/ 	.word	0x000000ff
        /*00e8*/ 	.word	0x00000018
        /*00ec*/ 	.short	0x0100
        /*00ee*/ 	.byte	0x08
	.zero		1


	//   ....[7]....
        /*00f0*/ 	.word	0x000002c0
        /*00f4*/ 	.word	0x000000ff
        /*00f8*/ 	.word	0x00000088
        /*00fc*/ 	.short	0x0100
        /*00fe*/ 	.byte	0x08
	.zero		1


	//   ....[8]....
        /*0100*/ 	.word	0x000002d0
        /*0104*/ 	.word	0x000000ff
        /*0108*/ 	.word	0x00000020
        /*010c*/ 	.short	0x0100
        /*010e*/ 	.byte	0x08
	.zero		1


	//   ....[9]....
        /*0110*/ 	.word	0x000002e0
        /*0114*/ 	.word	0x000000ff
        /*0118*/ 	.word	0x00000090
        /*011c*/ 	.short	0x0100
        /*011e*/ 	.byte	0x08
	.zero		1


	//   ....[10]....
        /*0120*/ 	.word	0x000002f0
        /*0124*/ 	.word	0x000000ff
        /*0128*/ 	.word	0x00000028
        /*012c*/ 	.short	0x0100
        /*012e*/ 	.byte	0x08
	.zero		1


	//   ....[11]....
        /*0130*/ 	.word	0x00000300
        /*0134*/ 	.word	0x000000ff
        /*0138*/ 	.word	0x00000098
        /*013c*/ 	.short	0x0100
        /*013e*/ 	.byte	0x08
	.zero		1


	//   ....[12]....
        /*0140*/ 	.word	0x00000310
        /*0144*/ 	.word	0x000000ff
        /*0148*/ 	.word	0x00000030
        /*014c*/ 	.short	0x0100
        /*014e*/ 	.byte	0x08
	.zero		1


	//   ....[13]....
        /*0150*/ 	.word	0x00000320
        /*0154*/ 	.word	0x000000ff
        /*0158*/ 	.word	0x000000a0
        /*015c*/ 	.short	0x0100
        /*015e*/ 	.byte	0x08
	.zero		1


	//   ....[14]....
        /*0160*/ 	.word	0x00000330
        /*0164*/ 	.word	0x000000ff
        /*0168*/ 	.word	0x00000038
        /*016c*/ 	.short	0x0100
        /*016e*/ 	.byte	0x08
	.zero		1


	//   ....[15]....
        /*0170*/ 	.word	0x00000340
        /*0174*/ 	.word	0x000000ff
        /*0178*/ 	.word	0x000000a8
        /*017c*/ 	.short	0x0100
        /*017e*/ 	.byte	0x08
	.zero		1


	//   ....[16]....
        /*0180*/ 	.word	0x00000350
        /*0184*/ 	.word	0x000000ff
        /*0188*/ 	.word	0x00000040
        /*018c*/ 	.short	0x0100
        /*018e*/ 	.byte	0x08
	.zero		1


	//   ....[17]....
        /*0190*/ 	.word	0x00000360
        /*0194*/ 	.word	0x000000ff
        /*0198*/ 	.word	0x000000b0
        /*019c*/ 	.short	0x0100
        /*019e*/ 	.byte	0x08
	.zero		1


	//   ....[18]....
        /*01a0*/ 	.word	0x00000370
        /*01a4*/ 	.word	0x000000ff
        /*01a8*/ 	.word	0x00000048
        /*01ac*/ 	.short	0x0100
        /*01ae*/ 	.byte	0x08
	.zero		1


	//   ....[19]....
        /*01b0*/ 	.word	0x00000380
        /*01b4*/ 	.word	0x000000ff
        /*01b8*/ 	.word	0x000000b8
        /*01bc*/ 	.short	0x0100
        /*01be*/ 	.byte	0x08
	.zero		1


	//   ....[20]....
        /*01c0*/ 	.word	0x00000390
        /*01c4*/ 	.word	0x000000ff
        /*01c8*/ 	.word	0x00000050
        /*01cc*/ 	.short	0x0100
        /*01ce*/ 	.byte	0x08
	.zero		1


	//   ....[21]....
        /*01d0*/ 	.word	0x000003a0
        /*01d4*/ 	.word	0x000000ff
        /*01d8*/ 	.word	0x000000c0
        /*01dc*/ 	.short	0x0100
        /*01de*/ 	.byte	0x08
	.zero		1


	//   ....[22]....
        /*01e0*/ 	.word	0x000003b0
        /*01e4*/ 	.word	0x000000ff
        /*01e8*/ 	.word	0x00000058
        /*01ec*/ 	.short	0x0100
        /*01ee*/ 	.byte	0x08
	.zero		1


	//   ....[23]....
        /*01f0*/ 	.word	0x000003c0
        /*01f4*/ 	.word	0x000000ff
        /*01f8*/ 	.word	0x000000c8
        /*01fc*/ 	.short	0x0100
        /*01fe*/ 	.byte	0x08
	.zero		1


	//   ....[24]....
        /*0200*/ 	.word	0x000003d0
        /*0204*/ 	.word	0x000000ff
        /*0208*/ 	.word	0x00000060
        /*020c*/ 	.short	0x0100
        /*020e*/ 	.byte	0x08
	.zero		1


	//   ....[25]....
        /*0210*/ 	.word	0x000003e0
        /*0214*/ 	.word	0x000000ff
        /*0218*/ 	.word	0x000000d0
        /*021c*/ 	.short	0x0100
        /*021e*/ 	.byte	0x08
	.zero		1


	//   ....[26]....
        /*0220*/ 	.word	0x000003f0
        /*0224*/ 	.word	0x000000ff
        /*0228*/ 	.word	0x00000068
        /*022c*/ 	.short	0x0100
        /*022e*/ 	.byte	0x08
	.zero		1


	//   ....[27]....
        /*0230*/ 	.word	0x00000400
        /*0234*/ 	.word	0x000000ff
        /*0238*/ 	.word	0x000000d8
        /*023c*/ 	.short	0x0100
        /*023e*/ 	.byte	0x08
	.zero		1


	//   ....[28]....
        /*0240*/ 	.word	0x000006a0
        /*0244*/ 	.word	0x000000ff
        /*0248*/ 	.word	0x000000f0
        /*024c*/ 	.short	0x0100
        /*024e*/ 	.byte	0x06
	.zero		1


	//   ....[29]....
        /*0250*/ 	.word	0x00000700
        /*0254*/ 	.word	0x000000ff
        /*0258*/ 	.word	0x000000f8
        /*025c*/ 	.short	0x0100
        /*025e*/ 	.byte	0x06
	.zero		1


	//   ....[30]....
        /*0260*/ 	.word	0x00001320
        /*0264*/ 	.word	0x00000003
        /*0268*/ 	.word	0x00000000
        /*026c*/ 	.short	0x010a
        /*026e*/ 	.byte	0x3f
	.zero		1


	//   ....[31]....
        /*0270*/ 	.word	0x00001360
        /*0274*/ 	.word	0x00000003
        /*0278*/ 	.word	0x00000000
        /*027c*/ 	.short	0x010a
        /*027e*/ 	.byte	0x3f
	.zero		1


	//   ....[32]....
        /*0280*/ 	.word	0x00001600
        /*0284*/ 	.word	0x000000ff
        /*0288*/ 	.word	0x00000000
        /*028c*/ 	.short	0x010a
        /*028e*/ 	.byte	0x04
	.zero		1


	//   ....[33]....
        /*0290*/ 	.word	0x00001640
        /*0294*/ 	.word	0x000000ff
        /*0298*/ 	.word	0x00000000
        /*029c*/ 	.short	0x010a
        /*029e*/ 	.byte	0x04
	.zero		1


	//   ....[34]....
        /*02a0*/ 	.word	0x000017a0
        /*02a4*/ 	.word	0x000000ff
        /*02a8*/ 	.word	0x00000000
        /*02ac*/ 	.short	0x0101
        /*02ae*/ 	.byte	0x04
	.zero		1


	//   ....[35]....
        /*02b0*/ 	.word	0x000019b0
        /*02b4*/ 	.word	0x000000ff
        /*02b8*/ 	.word	0x00000000
        /*02bc*/ 	.short	0x0101
        /*02be*/ 	.byte	0x06
	.zero		1


	//   ....[36]....
        /*02c0*/ 	.word	0x00006d70
        /*02c4*/ 	.word	0x0000000e
        /*02c8*/ 	.word	0x00000070
        /*02cc*/ 	.short	0x010a
        /*02ce*/ 	.byte	0x3f
	.zero		1


	//   ....[37]....
        /*02d0*/ 	.word	0x00007140
        /*02d4*/ 	.word	0x00000006
        /*02d8*/ 	.word	0x000000f8
        /*02dc*/ 	.short	0x0101
        /*02de*/ 	.byte	0x3f
	.zero		1


	//   ....[38]....
        /*02e0*/ 	.word	0x00007870
        /*02e4*/ 	.word	0x00000007
        /*02e8*/ 	.word	0x00000000
        /*02ec*/ 	.short	0x010a
        /*02ee*/ 	.byte	0x3f
	.zero		1


	//   ....[39]....
        /*02f0*/ 	.word	0x000078f0
        /*02f4*/ 	.word	0x00000009
        /*02f8*/ 	.word	0x00000000
        /*02fc*/ 	.short	0x010a
        /*02fe*/ 	.byte	0x3f
	.zero		1


	//   ....[40]....
        /*0300*/ 	.word	0x00007980
        /*0304*/ 	.word	0x00000006
        /*0308*/ 	.word	0x00000000
        /*030c*/ 	.short	0x010a
        /*030e*/ 	.byte	0x3f
	.zero		1


	//   ....[41]....
        /*0310*/ 	.word	0x00007a10
        /*0314*/ 	.word	0x00000009
        /*0318*/ 	.word	0x00000000
        /*031c*/ 	.short	0x010a
        /*031e*/ 	.byte	0x3f
	.zero		1


	//   ....[42]....
        /*0320*/ 	.word	0x00007aa0
        /*0324*/ 	.word	0x00000006
        /*0328*/ 	.word	0x00000000
        /*032c*/ 	.short	0x010a
        /*032e*/ 	.byte	0x3f
	.zero		1


	//   ....[43]....
        /*0330*/ 	.word	0x00007b30
        /*0334*/ 	.word	0x00000009
        /*0338*/ 	.word	0x00000000
        /*033c*/ 	.short	0x010a
        /*033e*/ 	.byte	0x3f
	.zero		1


	//   ....[44]....
        /*0340*/ 	.word	0x00007bc0
        /*0344*/ 	.word	0x00000006
        /*0348*/ 	.word	0x00000000
        /*034c*/ 	.short	0x010a
        /*034e*/ 	.byte	0x3f
	.zero		1


	//   ....[45]....
        /*0350*/ 	.word	0x00007c50
        /*0354*/ 	.word	0x00000009
        /*0358*/ 	.word	0x00000000
        /*035c*/ 	.short	0x010a
        /*035e*/ 	.byte	0x3f
	.zero		1


	//   ....[46]....
        /*0360*/ 	.word	0x00007ce0
        /*0364*/ 	.word	0x00000006
        /*0368*/ 	.word	0x00000000
        /*036c*/ 	.short	0x010a
        /*036e*/ 	.byte	0x3f
	.zero		1


	//   ....[47]....
        /*0370*/ 	.word	0x00007d70
        /*0374*/ 	.word	0x00000009
        /*0378*/ 	.word	0x00000000
        /*037c*/ 	.short	0x010a
        /*037e*/ 	.byte	0x3f
	.zero		1


	//   ....[48]....
        /*0380*/ 	.word	0x00007e00
        /*0384*/ 	.word	0x00000006
        /*0388*/ 	.word	0x00000000
        /*038c*/ 	.short	0x010a
        /*038e*/ 	.byte	0x3f
	.zero		1


	//   ....[49]....
        /*0390*/ 	.word	0x00007e90
        /*0394*/ 	.word	0x00000009
        /*0398*/ 	.word	0x00000000
        /*039c*/ 	.short	0x010a
        /*039e*/ 	.byte	0x3f
	.zero		1


	//   ....[50]....
        /*03a0*/ 	.word	0x00007f20
        /*03a4*/ 	.word	0x00000006
        /*03a8*/ 	.word	0x00000000
        /*03ac*/ 	.short	0x010a
        /*03ae*/ 	.byte	0x3f
	.zero		1


	//   ....[51]....
        /*03b0*/ 	.word	0x00007fb0
        /*03b4*/ 	.word	0x00000003
        /*03b8*/ 	.word	0x00000000
        /*03bc*/ 	.short	0x010a
        /*03be*/ 	.byte	0x3f
	.zero		1


	//   ....[52]....
        /*03c0*/ 	.word	0x00008010
        /*03c4*/ 	.word	0x00000003
        /*03c8*/ 	.word	0x00000000
        /*03cc*/ 	.short	0x010a
        /*03ce*/ 	.byte	0x3f
	.zero		1


	//   ....[53]....
        /*03d0*/ 	.word	0x00008070
        /*03d4*/ 	.word	0x00000004
        /*03d8*/ 	.word	0x00000000
        /*03dc*/ 	.short	0x010a
        /*03de*/ 	.byte	0x3f
	.zero		1


	//   ....[54]....
        /*03e0*/ 	.word	0x00008140
        /*03e4*/ 	.word	0x0000000e
        /*03e8*/ 	.word	0x00000070
        /*03ec*/ 	.short	0x010a
        /*03ee*/ 	.byte	0x3f
	.zero		1


	//   ....[55]....
        /*03f0*/ 	.word	0x00008210
        /*03f4*/ 	.word	0x00000007
        /*03f8*/ 	.word	0x00000000
        /*03fc*/ 	.short	0x010a
        /*03fe*/ 	.byte	0x3f
	.zero		1


	//   ....[56]....
        /*0400*/ 	.word	0x00008260
        /*0404*/ 	.word	0x00000009
        /*0408*/ 	.word	0x00000000
        /*040c*/ 	.short	0x010a
        /*040e*/ 	.byte	0x3f
	.zero		1


	//   ....[57]....
        /*0410*/ 	.word	0x000082b0
        /*0414*/ 	.word	0x00000006
        /*0418*/ 	.word	0x00000000
        /*041c*/ 	.short	0x010a
        /*041e*/ 	.byte	0x3f
	.zero		1


	//   ....[58]....
        /*0420*/ 	.word	0x00008300
        /*0424*/ 	.word	0x00000009
        /*0428*/ 	.word	0x00000000
        /*042c*/ 	.short	0x010a
        /*042e*/ 	.byte	0x3f
	.zero		1


	//   ....[59]....
        /*0430*/ 	.word	0x00008350
        /*0434*/ 	.word	0x00000006
        /*0438*/ 	.word	0x00000000
        /*043c*/ 	.short	0x010a
        /*043e*/ 	.byte	0x3f
	.zero		1


	//   ....[60]....
        /*0440*/ 	.word	0x000083a0
        /*0444*/ 	.word	0x00000009
        /*0448*/ 	.word	0x00000000
        /*044c*/ 	.short	0x010a
        /*044e*/ 	.byte	0x3f
	.zero		1


	//   ....[61]....
        /*0450*/ 	.word	0x000083f0
        /*0454*/ 	.word	0x00000006
        /*0458*/ 	.word	0x00000000
        /*045c*/ 	.short	0x010a
        /*045e*/ 	.byte	0x3f
	.zero		1


	//   ....[62]....
        /*0460*/ 	.word	0x00008440
        /*0464*/ 	.word	0x00000009
        /*0468*/ 	.word	0x00000000
        /*046c*/ 	.short	0x010a
        /*046e*/ 	.byte	0x3f
	.zero		1


	//   ....[63]....
        /*0470*/ 	.word	0x00008490
        /*0474*/ 	.word	0x00000006
        /*0478*/ 	.word	0x00000000
        /*047c*/ 	.short	0x010a
        /*047e*/ 	.byte	0x3f
	.zero		1


	//   ....[64]....
        /*0480*/ 	.word	0x000084e0
        /*0484*/ 	.word	0x00000009
        /*0488*/ 	.word	0x00000000
        /*048c*/ 	.short	0x010a
        /*048e*/ 	.byte	0x3f
	.zero		1


	//   ....[65]....
        /*0490*/ 	.word	0x00008530
        /*0494*/ 	.word	0x00000006
        /*0498*/ 	.word	0x00000000
        /*049c*/ 	.short	0x010a
        /*049e*/ 	.byte	0x3f
	.zero		1


	//   ....[66]....
        /*04a0*/ 	.word	0x00008580
        /*04a4*/ 	.word	0x00000009
        /*04a8*/ 	.word	0x00000000
        /*04ac*/ 	.short	0x010a
        /*04ae*/ 	.byte	0x3f
	.zero		1


	//   ....[67]....
        /*04b0*/ 	.word	0x000085d0
        /*04b4*/ 	.word	0x00000006
        /*04b8*/ 	.word	0x00000000
        /*04bc*/ 	.short	0x010a
        /*04be*/ 	.byte	0x3f
	.zero		1


	//----- nvinfo : EIATTR_NUM_MBARRIERS
	.align		4
.L_35:
        /*04c0*/ 	.byte	0x03, 0x38
        /*04c2*/ 	.short	0x001e


	//----- nvinfo : EIATTR_EXIT_INSTR_OFFSETS
	.align		4
        /*04c4*/ 	.byte	0x04, 0x1c
        /*04c6*/ 	.short	(.L_37 - .L_36)


	//   ....[0]....
.L_36:
        /*04c8*/ 	.word	0x00000750


	//   ....[1]....
        /*04cc*/ 	.word	0x00001010


	//   ....[2]....
        /*04d0*/ 	.word	0x000063c0


	//   ....[3]....
        /*04d4*/ 	.word	0x000069f0


	//   ....[4]....
        /*04d8*/ 	.word	0x00008000


	//----- nvinfo : EIATTR_MAX_THREADS
	.align		4
.L_37:
        /*04dc*/ 	.byte	0x04, 0x05
        /*04de*/ 	.short	(.L_39 - .L_38)
.L_38:
        /*04e0*/ 	.word	0x00000180
        /*04e4*/ 	.word	0x00000001
        /*04e8*/ 	.word	0x00000001


	//----- nvinfo : EIATTR_CRS_STACK_SIZE
	.align		4
.L_39:
        /*04ec*/ 	.byte	0x04, 0x1e
        /*04ee*/ 	.short	(.L_41 - .L_40)
.L_40:
        /*04f0*/ 	.word	0x00000000


	//----- nvinfo : EIATTR_CBANK_PARAM_SIZE
	.align		4
.L_41:
        /*04f4*/ 	.byte	0x03, 0x19
        /*04f6*/ 	.short	0x0470


	//----- nvinfo : EIATTR_PARAM_CBANK
	.align		4
        /*04f8*/ 	.byte	0x04, 0x0a
        /*04fa*/ 	.short	(.L_43 - .L_42)
	.align		4
.L_42:
        /*04fc*/ 	.word	index@(.nv.constant0._ZN7cutlass13device_kernelINS_4gemm6kernel13GemmUniversalIN4cute5tupleIJiiiiEEENS1_10collective13CollectiveMmaINS1_34MainloopSm90TmaGmmaWarpSpecializedILi14ENS5_IJNS4_1CILi1EEESB_SB_EEENS1_35KernelTmaWarpSpecializedCooperativeEEENS5_IJNSA_ILi128EEESF_NSA_ILi32EEEEEENS_10bfloat16_tENS5_IJlSB_lEEESI_NS5_IJSB_llEEENS4_8TiledMMAINS4_8MMA_AtomIJNS4_4SM904GMMA28MMA_64x128x16_F32BF16BF16_SSILNSO_5MajorE0ELSQ_1ELNSO_7ScaleInE1ELSR_1EEEEEENS4_6LayoutINS5_IJNSA_ILi2EEESB_SB_EEENS5_IJSB_NSA_ILi0EEESX_EEEEENS5_IJNS4_10UnderscoreES10_S10_EEEEENS4_13SM90_TMA_LOADENS4_14ComposedLayoutINS4_7SwizzleILi2ELi4ELi3EEENS4_18smem_ptr_flag_bitsILi16EEENSU_INS5_IJNSA_ILi8EEESG_EEENS5_IJSG_SB_EEEEEEEvNS4_8identityES13_NS14_INS15_ILi3ELi4ELi3EEES18_NSU_INS5_IJNSA_ILi64EEES19_EEENS5_IJSB_S1G_EEEEEEEvS1E_EENS_8epilogue10collective6detail29Sm90TmaWarpSpecializedAdapterINS1N_15DefaultEpilogueISI_SJ_SJ_NS1M_6thread17LinearCombinationISI_Li1EffLNS1R_9ScaleType4KindE0ELNS_15FloatRoundStyleE2ESI_EENS1_15EpilogueDefaultEEEEEvvEEEEvNT_6ParamsE)
        /*0500*/ 	.short	0x0210
        /*0502*/ 	.short	0x0470


	//----- nvinfo : EIATTR_SW_WAR
	.align		4
.L_43:
        /*0504*/ 	.byte	0x04, 0x36
        /*0506*/ 	.short	(.L_45 - .L_44)
.L_44:
        /*0508*/ 	.word	0x00000008
.L_45:


//--------------------- .nv.callgraph             --------------------------
	.section	.nv.callgraph,"",@"SHT_CUDA_CALLGRAPH"
	.align	4
	.sectionentsize	8
	.align		4
        /*0000*/ 	.word	0x00000000
	.align		4
        /*0004*/ 	.word	0xffffffff
	.align		4
        /*0008*/ 	.word	index@(_ZN7cutlass13device_kernelINS_4gemm6kernel13GemmUniversalIN4cute5tupleIJiiiiEEENS1_10collective13CollectiveMmaINS1_34MainloopSm90TmaGmmaWarpSpecializedILi14ENS5_IJNS4_1CILi1EEESB_SB_EEENS1_35KernelTmaWarpSpecializedCooperativeEEENS5_IJNSA_ILi128EEESF_NSA_ILi32EEEEEENS_10bfloat16_tENS5_IJlSB_lEEESI_NS5_IJSB_llEEENS4_8TiledMMAINS4_8MMA_AtomIJNS4_4SM904GMMA28MMA_64x128x16_F32BF16BF16_SSILNSO_5MajorE0ELSQ_1ELNSO_7ScaleInE1ELSR_1EEEEEENS4_6LayoutINS5_IJNSA_ILi2EEESB_SB_EEENS5_IJSB_NSA_ILi0EEESX_EEEEENS5_IJNS4_10UnderscoreES10_S10_EEEEENS4_13SM90_TMA_LOADENS4_14ComposedLayoutINS4_7SwizzleILi2ELi4ELi3EEENS4_18smem_ptr_flag_bitsILi16EEENSU_INS5_IJNSA_ILi8EEESG_EEENS5_IJSG_SB_EEEEEEEvNS4_8identityES13_NS14_INS15_ILi3ELi4ELi3EEES18_NSU_INS5_IJNSA_ILi64EEES19_EEENS5_IJSB_S1G_EEEEEEEvS1E_EENS_8epilogue10collective6detail29Sm90TmaWarpSpecializedAdapterINS1N_15DefaultEpilogueISI_SJ_SJ_NS1M_6thread17LinearCombinationISI_Li1EffLNS1R_9ScaleType4KindE0ELNS_15FloatRoundStyleE2ESI_EENS1_15EpilogueDefaultEEEEEvvEEEEvNT_6ParamsE)
	.align		4
        /*000c*/ 	.word	index@(__assertfail)
	.align		4
        /*0010*/ 	.word	0x00000000
	.align		4
        /*0014*/ 	.word	0xfffffffe
	.align		4
        /*0018*/ 	.word	0x00000000
	.align		4
        /*001c*/ 	.word	0xfffffffd
	.align		4
        /*0020*/ 	.word	0x00000000
	.align		4
        /*0024*/ 	.word	0xfffffffc


//--------------------- .nv.constant4             --------------------------
	.section	.nv.constant4,"a",@progbits
	.align	8
	.align		8
.nv.constant4:
        /*0000*/ 	.dword	__assertfail
	.align		8
        /*0008*/ 	.dword	__unnamed_1
	.align		8
        /*0010*/ 	.dword	_ZN40_INTERNAL_136efbc8_4_k_cu_8f7b1630_230734cuda3std3__45__cpo5beginE
	.align		8
        /*0018*/ 	.dword	_ZN40_INTERNAL_136efbc8_4_k_cu_8f7b1630_230734cuda3std3__45__cpo3endE
	.align		8
        /*0020*/ 	.dword	_ZN40_INTERNAL_136efbc8_4_k_cu_8f7b1630_230734cuda3std3__45__cpo6cbeginE
	.align		8
        /*0028*/ 	.dword	_ZN40_INTERNAL_136efbc8_4_k_cu_8f7b1630_230734cuda3std3__45__cpo4cendE
	.align		8
        /*0030*/ 	.dword	_ZN40_INTERNAL_136efbc8_4_k_cu_8f7b1630_230734cuda3std3__442_GLOBAL__N__136efbc8_4_k_cu_8f7b1630_230736ignoreE
	.align		8
        /*0038*/ 	.dword	_ZN40_INTERNAL_136efbc8_4_k_cu_8f7b1630_230734cuda3std3__419piecewise_constructE
	.align		8
        /*0040*/ 	.dword	_ZN40_INTERNAL_136efbc8_4_k_cu_8f7b1630_230734cuda3std3__48in_placeE
	.align		8
        /*0048*/ 	.dword	_ZN40_INTERNAL_136efbc8_4_k_cu_8f7b1630_230734cuda3std6ranges3__45__cpo4swapE
	.align		8
        /*0050*/ 	.dword	_ZN40_INTERNAL_136efbc8_4_k_cu_8f7b1630_230734cuda3std6ranges3__45__cpo9iter_moveE
	.align		8
        /*0058*/ 	.dword	_ZN40_INTERNAL_136efbc8_4_k_cu_8f7b1630_230734cute7productE
	.align		8
        /*0060*/ 	.dword	_ZN40_INTERNAL_136efbc8_4_k_cu_8f7b1630_230734cute1_E
	.align		8
        /*0068*/ 	.dword	$str$22
	.align		8
        /*0070*/ 	.dword	$str$23


//--------------------- .text._ZN7cutlass13device_kernelINS_4gemm6kernel13GemmUniversalIN4cute5tupleIJiiiiEEENS1_10collective13CollectiveMmaINS1_34MainloopSm90TmaGmmaWarpSpecializedILi14ENS5_IJNS4_1CILi1EEESB_SB_EEENS1_35KernelTmaWarpSpecializedCooperativeEEENS5_IJNSA_ILi128EEESF_NSA_ILi32EEEEEENS_10bfloat16_tENS5_IJlSB_lEEESI_NS5_IJSB_llEEENS4_8TiledMMAINS4_8MMA_AtomIJNS4_4SM904GMMA28MMA_64x128x16_F32BF16BF16_SSILNSO_5MajorE0ELSQ_1ELNSO_7ScaleInE1ELSR_1EEEEEENS4_6LayoutINS5_IJNSA_ILi2EEESB_SB_EEENS5_IJSB_NSA_ILi0EEESX_EEEEENS5_IJNS4_10UnderscoreES10_S10_EEEEENS4_13SM90_TMA_LOADENS4_14ComposedLayoutINS4_7SwizzleILi2ELi4ELi3EEENS4_18smem_ptr_flag_bitsILi16EEENSU_INS5_IJNSA_ILi8EEESG_EEENS5_IJSG_SB_EEEEEEEvNS4_8identityES13_NS14_INS15_ILi3ELi4ELi3EEES18_NSU_INS5_IJNSA_ILi64EEES19_EEENS5_IJSB_S1G_EEEEEEEvS1E_EENS_8epilogue10collective6detail29Sm90TmaWarpSpecializedAdapterINS1N_15DefaultEpilogueISI_SJ_SJ_NS1M_6thread17LinearCombinationISI_Li1EffLNS1R_9ScaleType4KindE0ELNS_15FloatRoundStyleE2ESI_EENS1_15EpilogueDefaultEEEEEvvEEEEvNT_6ParamsE --------------------------
	.section	.text._ZN7cutlass13device_kernelINS_4gemm6kernel13GemmUniversalIN4cute5tupleIJiiiiEEENS1_10collective13CollectiveMmaINS1_34MainloopSm90TmaGmmaWarpSpecializedILi14ENS5_IJNS4_1CILi1EEESB_SB_EEENS1_35KernelTmaWarpSpecializedCooperativeEEENS5_IJNSA_ILi128EEESF_NSA_ILi32EEEEEENS_10bfloat16_tENS5_IJlSB_lEEESI_NS5_IJSB_llEEENS4_8TiledMMAINS4_8MMA_AtomIJNS4_4SM904GMMA28MMA_64x128x16_F32BF16BF16_SSILNSO_5MajorE0ELSQ_1ELNSO_7ScaleInE1ELSR_1EEEEEENS4_6LayoutINS5_IJNSA_ILi2EEESB_SB_EEENS5_IJSB_NSA_ILi0EEESX_EEEEENS5_IJNS4_10UnderscoreES10_S10_EEEEENS4_13SM90_TMA_LOADENS4_14ComposedLayoutINS4_7SwizzleILi2ELi4ELi3EEENS4_18smem_ptr_flag_bitsILi16EEENSU_INS5_IJNSA_ILi8EEESG_EEENS5_IJSG_SB_EEEEEEEvNS4_8identityES13_NS14_INS15_ILi3ELi4ELi3EEES18_NSU_INS5_IJNSA_ILi64EEES19_EEENS5_IJSB_S1G_EEEEEEEvS1E_EENS_8epilogue10collective6detail29Sm90TmaWarpSpecializedAdapterINS1N_15DefaultEpilogueISI_SJ_SJ_NS1M_6thread17LinearCombinationISI_Li1EffLNS1R_9ScaleType4KindE0ELNS_15FloatRoundStyleE2ESI_EENS1_15EpilogueDefaultEEEEEvvEEEEvNT_6ParamsE,"ax",@progbits
	.align	128
.text._ZN7cutlass13device_kernelINS_4gemm6kernel13GemmUniversalIN4cute5tupleIJiiiiEEENS1_10collective13CollectiveMmaINS1_34MainloopSm90TmaGmmaWarpSpecializedILi14ENS5_IJNS4_1CILi1EEESB_SB_EEENS1_35KernelTmaWarpSpecializedCooperativeEEENS5_IJNSA_ILi128EEESF_NSA_ILi32EEEEEENS_10bfloat16_tENS5_IJlSB_lEEESI_NS5_IJSB_llEEENS4_8TiledMMAINS4_8MMA_AtomIJNS4_4SM904GMMA28MMA_64x128x16_F32BF16BF16_SSILNSO_5MajorE0ELSQ_1ELNSO_7ScaleInE1ELSR_1EEEEEENS4_6LayoutINS5_IJNSA_ILi2EEESB_SB_EEENS5_IJSB_NSA_ILi0EEESX_EEEEENS5_IJNS4_10UnderscoreES10_S10_EEEEENS4_13SM90_TMA_LOADENS4_14ComposedLayoutINS4_7SwizzleILi2ELi4ELi3EEENS4_18smem_ptr_flag_bitsILi16EEENSU_INS5_IJNSA_ILi8EEESG_EEENS5_IJSG_SB_EEEEEEEvNS4_8identityES13_NS14_INS15_ILi3ELi4ELi3EEES18_NSU_INS5_IJNSA_ILi64EEES19_EEENS5_IJSB_S1G_EEEEEEEvS1E_EENS_8epilogue10collective6detail29Sm90TmaWarpSpecializedAdapterINS1N_15DefaultEpilogueISI_SJ_SJ_NS1M_6thread17LinearCombinationISI_Li1EffLNS1R_9ScaleType4KindE0ELNS_15FloatRoundStyleE2ESI_EENS1_15EpilogueDefaultEEEEEvvEEEEvNT_6ParamsE:
        .type           _ZN7cutlass13device_kernelINS_4gemm6kernel13GemmUniversalIN4cute5tupleIJiiiiEEENS1_10collective13CollectiveMmaINS1_34MainloopSm90TmaGmmaWarpSpecializedILi14ENS5_IJNS4_1CILi1EEESB_SB_EEENS1_35KernelTmaWarpSpecializedCooperativeEEENS5_IJNSA_ILi128EEESF_NSA_ILi32EEEEEENS_10bfloat16_tENS5_IJlSB_lEEESI_NS5_IJSB_llEEENS4_8TiledMMAINS4_8MMA_AtomIJNS4_4SM904GMMA28MMA_64x128x16_F32BF16BF16_SSILNSO_5MajorE0ELSQ_1ELNSO_7ScaleInE1ELSR_1EEEEEENS4_6LayoutINS5_IJNSA_ILi2EEESB_SB_EEENS5_IJSB_NSA_ILi0EEESX_EEEEENS5_IJNS4_10UnderscoreES10_S10_EEEEENS4_13SM90_TMA_LOADENS4_14ComposedLayoutINS4_7SwizzleILi2ELi4ELi3EEENS4_18smem_ptr_flag_bitsILi16EEENSU_INS5_IJNSA_ILi8EEESG_EEENS5_IJSG_SB_EEEEEEEvNS4_8identityES13_NS14_INS15_ILi3ELi4ELi3EEES18_NSU_INS5_IJNSA_ILi64EEES19_EEENS5_IJSB_S1G_EEEEEEEvS1E_EENS_8epilogue10collective6detail29Sm90TmaWarpSpecializedAdapterINS1N_15DefaultEpilogueISI_SJ_SJ_NS1M_6thread17LinearCombinationISI_Li1EffLNS1R_9ScaleType4KindE0ELNS_15FloatRoundStyleE2ESI_EENS1_15EpilogueDefaultEEEEEvvEEEEvNT_6ParamsE,@function
        .size           _ZN7cutlass13device_kernelINS_4gemm6kernel13GemmUniversalIN4cute5tupleIJiiiiEEENS1_10collective13CollectiveMmaINS1_34MainloopSm90TmaGmmaWarpSpecializedILi14ENS5_IJNS4_1CILi1EEESB_SB_EEENS1_35KernelTmaWarpSpecializedCooperativeEEENS5_IJNSA_ILi128EEESF_NSA_ILi32EEEEEENS_10bfloat16_tENS5_IJlSB_lEEESI_NS5_IJSB_llEEENS4_8TiledMMAINS4_8MMA_AtomIJNS4_4SM904GMMA28MMA_64x128x16_F32BF16BF16_SSILNSO_5MajorE0ELSQ_1ELNSO_7ScaleInE1ELSR_1EEEEEENS4_6LayoutINS5_IJNSA_ILi2EEESB_SB_EEENS5_IJSB_NSA_ILi0EEESX_EEEEENS5_IJNS4_10UnderscoreES10_S10_EEEEENS4_13SM90_TMA_LOADENS4_14ComposedLayoutINS4_7SwizzleILi2ELi4ELi3EEENS4_18smem_ptr_flag_bitsILi16EEENSU_INS5_IJNSA_ILi8EEESG_EEENS5_IJSG_SB_EEEEEEEvNS4_8identityES13_NS14_INS15_ILi3ELi4ELi3EEES18_NSU_INS5_IJNSA_ILi64EEES19_EEENS5_IJSB_S1G_EEEEEEEvS1E_EENS_8epilogue10collective6detail29Sm90TmaWarpSpecializedAdapterINS1N_15DefaultEpilogueISI_SJ_SJ_NS1M_6thread17LinearCombinationISI_Li1EffLNS1R_9ScaleType4KindE0ELNS_15FloatRoundStyleE2ESI_EENS1_15EpilogueDefaultEEEEEvvEEEEvNT_6ParamsE,(.L_x_215 - _ZN7cutlass13device_kernelINS_4gemm6kernel13GemmUniversalIN4cute5tupleIJiiiiEEENS1_10collective13CollectiveMmaINS1_34MainloopSm90TmaGmmaWarpSpecializedILi14ENS5_IJNS4_1CILi1EEESB_SB_EEENS1_35KernelTmaWarpSpecializedCooperativeEEENS5_IJNSA_ILi128EEESF_NSA_ILi32EEEEEENS_10bfloat16_tENS5_IJlSB_lEEESI_NS5_IJSB_llEEENS4_8TiledMMAINS4_8MMA_AtomIJNS4_4SM904GMMA28MMA_64x128x16_F32BF16BF16_SSILNSO_5MajorE0ELSQ_1ELNSO_7ScaleInE1ELSR_1EEEEEENS4_6LayoutINS5_IJNSA_ILi2EEESB_SB_EEENS5_IJSB_NSA_ILi0EEESX_EEEEENS5_IJNS4_10UnderscoreES10_S10_EEEEENS4_13SM90_TMA_LOADENS4_14ComposedLayoutINS4_7SwizzleILi2ELi4ELi3EEENS4_18smem_ptr_flag_bitsILi16EEENSU_INS5_IJNSA_ILi8EEESG_EEENS5_IJSG_SB_EEEEEEEvNS4_8identityES13_NS14_INS15_ILi3ELi4ELi3EEES18_NSU_INS5_IJNSA_ILi64EEES19_EEENS5_IJSB_S1G_EEEEEEEvS1E_EENS_8epilogue10collective6detail29Sm90TmaWarpSpecializedAdapterINS1N_15DefaultEpilogueISI_SJ_SJ_NS1M_6thread17LinearCombinationISI_Li1EffLNS1R_9ScaleType4KindE0ELNS_15FloatRoundStyleE2ESI_EENS1_15EpilogueDefaultEEEEEvvEEEEvNT_6ParamsE)
        .other          _ZN7cutlass13device_kernelINS_4gemm6kernel13GemmUniversalIN4cute5tupleIJiiiiEEENS1_10collective13CollectiveMmaINS1_34MainloopSm90TmaGmmaWarpSpecializedILi14ENS5_IJNS4_1CILi1EEESB_SB_EEENS1_35KernelTmaWarpSpecializedCooperativeEEENS5_IJNSA_ILi128EEESF_NSA_ILi32EEEEEENS_10bfloat16_tENS5_IJlSB_lEEESI_NS5_IJSB_llEEENS4_8TiledMMAINS4_8MMA_AtomIJNS4_4SM904GMMA28MMA_64x128x16_F32BF16BF16_SSILNSO_5MajorE0ELSQ_1ELNSO_7ScaleInE1ELSR_1EEEEEENS4_6LayoutINS5_IJNSA_ILi2EEESB_SB_EEENS5_IJSB_NSA_ILi0EEESX_EEEEENS5_IJNS4_10UnderscoreES10_S10_EEEEENS4_13SM90_TMA_LOADENS4_14ComposedLayoutINS4_7SwizzleILi2ELi4ELi3EEENS4_18smem_ptr_flag_bitsILi16EEENSU_INS5_IJNSA_ILi8EEESG_EEENS5_IJSG_SB_EEEEEEEvNS4_8identityES13_NS14_INS15_ILi3ELi4ELi3EEES18_NSU_INS5_IJNSA_ILi64EEES19_EEENS5_IJSB_S1G_EEEEEEEvS1E_EENS_8epilogue10collective6detail29Sm90TmaWarpSpecializedAdapterINS1N_15DefaultEpilogueISI_SJ_SJ_NS1M_6thread17LinearCombinationISI_Li1EffLNS1R_9ScaleType4KindE0ELNS_15FloatRoundStyleE2ESI_EENS1_15EpilogueDefaultEEEEEvvEEEEvNT_6ParamsE,@"STO_CUDA_ENTRY STV_DEFAULT"
_ZN7cutlass13device_kernelINS_4gemm6kernel13GemmUniversalIN4cute5tupleIJiiiiEEENS1_10collective13CollectiveMmaINS1_34MainloopSm90TmaGmmaWarpSpecializedILi14ENS5_IJNS4_1CILi1EEESB_SB_EEENS1_35KernelTmaWarpSpecializedCooperativeEEENS5_IJNSA_ILi128EEESF_NSA_ILi32EEEEEENS_10bfloat16_tENS5_IJlSB_lEEESI_NS5_IJSB_llEEENS4_8TiledMMAINS4_8MMA_AtomIJNS4_4SM904GMMA28MMA_64x128x16_F32BF16BF16_SSILNSO_5MajorE0ELSQ_1ELNSO_7ScaleInE1ELSR_1EEEEEENS4_6LayoutINS5_IJNSA_ILi2EEESB_SB_EEENS5_IJSB_NSA_ILi0EEESX_EEEEENS5_IJNS4_10UnderscoreES10_S10_EEEEENS4_13SM90_TMA_LOADENS4_14ComposedLayoutINS4_7SwizzleILi2ELi4ELi3EEENS4_18smem_ptr_flag_bitsILi16EEENSU_INS5_IJNSA_ILi8EEESG_EEENS5_IJSG_SB_EEEEEEEvNS4_8identityES13_NS14_INS15_ILi3ELi4ELi3EEES18_NSU_INS5_IJNSA_ILi64EEES19_EEENS5_IJSB_S1G_EEEEEEEvS1E_EENS_8epilogue10collective6detail29Sm90TmaWarpSpecializedAdapterINS1N_15DefaultEpilogueISI_SJ_SJ_NS1M_6thread17LinearCombinationISI_Li1EffLNS1R_9ScaleType4KindE0ELNS_15FloatRoundStyleE2ESI_EENS1_15EpilogueDefaultEEEEEvvEEEEvNT_6ParamsE:
[----:B------:R-:W0:Y:S01]  /*0000*/  LDC R1, c[0x0][0x28] ;  /* 0x00000a00ff017b82 */ /* 0x000e220000000800 */
[----:B------:R-:W1:Y:S01]  /*0010*/  S2R R18, SR_TID.X ;  /* 0x0000000000127919 */ /* 0x000e620000002100 */
[----:B------:R-:W-:Y:S01]  /*0020*/  ELECT P0, URZ, PT ;  /* 0x00000000003f782f */ /* 0x000fe20003800000 */
[----:B------:R-:W-:Y:S01]  /*0030*/  BSSY B0, `(.L_x_0) ;  /* 0x000000f000007945 */ /* 0x000fe20003800000 */
[--C-:B-1----:R-:W-:Y:S02]  /*0040*/  SHF.R.U32.HI R0, RZ, 0x5, R18.reuse ;  /* 0x00000005ff007819 */ /* 0x102fe40000011612 */
[----:B------:R-:W-:-:S03]  /*0050*/  SHF.R.U32.HI R22, RZ, 0x7, R18 ;  /* 0x00000007ff167819 */ /* 0x000fc60000011612 */
[----:B------:R-:W1:Y:S04]  /*0060*/  SHFL.IDX PT, R5, R0, RZ, 0x1f ;  /* 0x00001fff00057589 */ /* 0x000e6800000e0000 */
[----:B------:R2:W3:Y:S01]  /*0070*/  SHFL.IDX PT, R8, R22, RZ, 0x1f ;  /* 0x00001fff16087589 */ /* 0x0004e200000e0000 */
[----:B-1----:R-:W-:-:S13]  /*0080*/  ISETP.NE.OR P0, PT, R5, RZ, !P0 ;  /* 0x000000ff0500720c */ /* 0x002fda0004705670 */
[----:B0-23--:R-:W-:Y:S05]  /*0090*/  @P0 BRA `(.L_x_1) ;  /* 0x0000000000200947 */ /* 0x00dfea0003800000 */
[----:B------:R-:W-:Y:S02]  /*00a0*/  ULDC.64 UR4, c[0x0][0x198] ;  /* 0x0000660000047ab9 */ /* 0x000fe40000000a00 */
[----:B------:R-:W-:Y:S02]  /*00b0*/  UIADD3 UR6, UP0, UR4, 0xf0, URZ ;  /* 0x000000f004067890 */ /* 0x000fe4000ff1e03f */
[----:B------:R-:W-:Y:S02]  /*00c0*/  UIADD3 UR4, UP1, UR4, 0x1f0, URZ ;  /* 0x000001f004047890 */ /* 0x000fe4000ff3e03f */
[----:B------:R-:W-:Y:S02]  /*00d0*/  UIADD3.X UR7, URZ, UR5, URZ, UP0, !UPT ;  /* 0x000000053f077290 */ /* 0x000fe400087fe43f */
[----:B------:R-:W-:-:S07]  /*00e0*/  UIADD3.X UR5, URZ, UR5, URZ, UP1, !UPT ;  /* 0x000000053f057290 */ /* 0x000fce0008ffe43f */
[----:B------:R0:W-:Y:S02]  /*00f0*/  UTMACCTL.PF [UR6] ;  /* 0x00000000060079b9 */ /* 0x0001e40008040000 */
[----:B------:R0:W-:Y:S02]  /*0100*/  UTMACCTL.PF [UR4] ;  /* 0x00000000040079b9 */ /* 0x0001e40008040000 */
[----:B0-----:R-:W-:Y:S01]  /*0110*/  NOP ;  /* 0x0000000000007918 */ /* 0x001fe20000000000 */
.L_x_1:
[----:B------:R-:W-:Y:S05]  /*0120*/  BSYNC B0 ;  /* 0x0000000000007941 */ /* 0x000fea0003800000 */
.L_x_0:
[----:B------:R-:W0:Y:S02]  /*0130*/  SHFL.IDX PT, R2, R0, RZ, 0x1f ;  /* 0x00001fff00027589 */ /* 0x000e2400000e0000 */
[----:B0-----:R-:W-:-:S13]  /*0140*/  ISETP.NE.AND P0, PT, R2, RZ, PT ;  /* 0x000000ff0200720c */ /* 0x001fda0003f05270 */
[----:B------:R-:W-:Y:S05]  /*0150*/  @P0 BRA `(.L_x_2) ;  /* 0x0000000000b40947 */ /* 0x000fea0003800000 */
[----:B------:R-:W-:Y:S01]  /*0160*/  ELECT P0, URZ, PT ;  /* 0x00000000003f782f */ /* 0x000fe20003800000 */
[----:B------:R-:W-:-:S12]  /*0170*/  BSSY B0, `(.L_x_2) ;  /* 0x000002b000007945 */ /* 0x000fd80003800000 */
[----:B------:R-:W-:Y:S05]  /*0180*/  @!P0 BRA `(.L_x_3) ;  /* 0x0000000000a48947 */ /* 0x000fea0003800000 */
[----:B------:R-:W0:Y:S01]  /*0190*/  S2UR UR8, SR_CgaCtaId ;  /* 0x00000000000879c3 */ /* 0x000e220000008800 */
[----:B------:R-:W-:Y:S01]  /*01a0*/  UMOV UR4, 0x400 ;  /* 0x0000040000047882 */ /* 0x000fe20000000000 */
[----:B------:R-:W-:Y:S01]  /*01b0*/  UMOV UR5, 0x1 ;  /* 0x0000000100057882 */ /* 0x000fe20000000000 */
[----:B------:R-:W-:Y:S02]  /*01c0*/  UMOV UR6, 0x100 ;  /* 0x0000010000067882 */ /* 0x000fe40000000000 */
[----:B------:R-:W-:-:S04]  /*01d0*/  UIADD3 UR6, -UR6, 0x100000, URZ ;  /* 0x0010000006067890 */ /* 0x000fc8000fffe13f */
[----:B------:R-:W-:Y:S02]  /*01e0*/  USHF.L.U32 UR7, UR6, 0xb, URZ ;  /* 0x0000000b06077899 */ /* 0x000fe4000800063f */
[----:B------:R-:W-:Y:S02]  /*01f0*/  USHF.L.U32 UR6, UR6, 0x1, URZ ;  /* 0x0000000106067899 */ /* 0x000fe4000800063f */
[----:B0-----:R-:W-:Y:S02]  /*0200*/  ULEA UR8, UR8, UR4, 0x18 ;  /* 0x0000000408087291 */ /* 0x001fe4000f8ec03f */
[----:B------:R-:W-:-:S04]  /*0210*/  UIADD3 UR4, -UR5, 0x100000, URZ ;  /* 0x0010000005047890 */ /* 0x000fc8000fffe13f */
[----:B------:R-:W-:Y:S02]  /*0220*/  USHF.L.U32 UR5, UR4, 0xb, URZ ;  /* 0x0000000b04057899 */ /* 0x000fe4000800063f */
[----:B------:R-:W-:Y:S01]  /*0230*/  USHF.L.U32 UR4, UR4, 0x1, URZ ;  /* 0x0000000104047899 */ /* 0x000fe2000800063f */
[----:B------:R-:W0:Y:S11]  /*0240*/  FENCE.VIEW.ASYNC.S ;  /* 0x00000000000073c6 */ /* 0x000e360000000000 */
[----:B0-----:R0:W1:Y:S01]  /*0250*/  SYNCS.EXCH.64 URZ, [UR8], UR4 ;  /* 0x00000004083f75b2 */ /* 0x0010620008000100 */
[----:B------:R0:W2:Y:S01]  /*0260*/  SYNCS.EXCH.64 URZ, [UR8+0x70], UR6 ;  /* 0x00007006083f75b2 */ /* 0x0000a20008000100 */
[----:B------:R0:W3:Y:S01]  /*0270*/  SYNCS.EXCH.64 URZ, [UR8+0x8], UR4 ;  /* 0x00000804083f75b2 */ /* 0x0000e20008000100 */
[----:B------:R0:W4:Y:S01]  /*0280*/  SYNCS.EXCH.64 URZ, [UR8+0x78], UR6 ;  /* 0x00007806083f75b2 */ /* 0x0001220008000100 */
[----:B------:R0:W0:Y:S01]  /*0290*/  SYNCS.EXCH.64 URZ, [UR8+0x10], UR4 ;  /* 0x00001004083f75b2 */ /* 0x0000220008000100 */
        /* <DEDUP_REMOVED lines=23> */
[----:B-1234-:R-:W-:Y:S01]  /*0410*/  NOP ;  /* 0x0000000000007918 */ /* 0x01efe20000000000 */
.L_x_3:
[----:B0-----:R-:W-:Y:S05]  /*0420*/  BSYNC B0 ;  /* 0x0000000000007941 */ /* 0x001fea0003800000 */
.L_x_2:
[----:B------:R-:W0:Y:S01]  /*0430*/  SHFL.IDX PT, R0, R0, RZ, 0x1f ;  /* 0x00001fff00007589 */ /* 0x000e2200000e0000 */
[----:B------:R-:W-:Y:S01]  /*0440*/  ELECT P0, URZ, PT ;  /* 0x00000000003f782f */ /* 0x000fe20003800000 */
[----:B------:R-:W1:Y:S01]  /*0450*/  LDC R2, c[0x0][0x65c] ;  /* 0x00019700ff027b82 */ /* 0x000e620000000800 */
[----:B------:R-:W-:Y:S01]  /*0460*/  SHF.R.S32.HI R6, RZ, 0x1f, R5 ;  /* 0x0000001fff067819 */ /* 0x000fe20000011405 */
[----:B------:R-:W2:Y:S01]  /*0470*/  S2R R3, SR_CTAID.Y ;  /* 0x0000000000037919 */ /* 0x000ea20000002600 */
[----:B------:R-:W-:Y:S01]  /*0480*/  UMOV UR4, 0x20 ;  /* 0x0000002000047882 */ /* 0x000fe20000000000 */
[----:B------:R-:W-:Y:S01]  /*0490*/  ISETP.NE.AND P2, PT, R8, RZ, PT ;  /* 0x000000ff0800720c */ /* 0x000fe20003f45270 */
[----:B------:R-:W-:Y:S01]  /*04a0*/  NOP ;  /* 0x0000000000007918 */ /* 0x000fe20000000000 */
[----:B------:R-:W3:Y:S01]  /*04b0*/  S2R R4, SR_CTAID.X ;  /* 0x0000000000047919 */ /* 0x000ee20000002500 */
[----:B------:R-:W-:Y:S01]  /*04c0*/  LEA.HI R6, R6, R5, RZ, 0x2 ;  /* 0x0000000506067211 */ /* 0x000fe200078f10ff */
[----:B------:R-:W-:Y:S01]  /*04d0*/  NOP ;  /* 0x0000000000007918 */ /* 0x000fe20000000000 */
[----:B0-----:R-:W-:-:S02]  /*04e0*/  ISETP.NE.OR P0, PT, R0, RZ, !P0 ;  /* 0x000000ff0000720c */ /* 0x001fc40004705670 */
[----:B-1----:R-:W-:-:S04]  /*04f0*/  ISETP.NE.AND P3, PT, R2, 0x1, PT ;  /* 0x000000010200780c */ /* 0x002fc80003f65270 */
[----:B------:R-:W-:Y:S02]  /*0500*/  P2R R0, PR, RZ, 0x8 ;  /* 0x00000008ff007803 */ /* 0x000fe40000000000 */
[----:B------:R-:W-:-:S05]  /*0510*/  LOP3.LUT R0, R6, 0xfffffffc, RZ, 0xc0, !PT ;  /* 0xfffffffc06007812 */ /* 0x000fca00078ec0ff */
[----:B------:R-:W-:Y:S01]  /*0520*/  VOTEU.ALL UP0, P0 ;  /* 0x00000000003f7886 */ /* 0x000fe20000000000 */
[----:B------:R-:W-:Y:S01]  /*0530*/  IMAD.IADD R0, R5, 0x1, -R0 ;  /* 0x0000000105007824 */ /* 0x000fe200078e0a00 */
[----:B------:R-:W3:Y:S01]  /*0540*/  @P3 LDC R17, c[0x0][0x10] ;  /* 0x00000400ff113b82 */ /* 0x000ee20000000800 */
[----:B------:R-:W-:Y:S01]  /*0550*/  VOTEU.ALL UP1, P0 ;  /* 0x00000000003f7886 */ /* 0x000fe20000020000 */
[----:B--2---:R-:W-:Y:S01]  /*0560*/  @P3 IMAD.MOV.U32 R6, RZ, RZ, R3 ;  /* 0x000000ffff063224 */ /* 0x004fe200078e0003 */
[----:B------:R-:W-:Y:S01]  /*0570*/  @!UP0 UMOV UR6, 0x400 ;  /* 0x0000040000068882 */ /* 0x000fe20000000000 */
[----:B------:R-:W-:-:S04]  /*0580*/  @!UP0 UIADD3 UR4, -UR4, 0x100000, URZ ;  /* 0x0010000004048890 */ /* 0x000fc8000fffe13f */
[----:B------:R-:W-:Y:S02]  /*0590*/  @!UP0 USHF.L.U32 UR5, UR4, 0xb, URZ ;  /* 0x0000000b04058899 */ /* 0x000fe4000800063f */
[----:B------:R-:W-:Y:S01]  /*05a0*/  @!UP0 USHF.L.U32 UR4, UR4, 0x1, URZ ;  /* 0x0000000104048899 */ /* 0x000fe2000800063f */
[----:B------:R-:W-:Y:S02]  /*05b0*/  @P3 IMAD.MOV.U32 R7, RZ, RZ, RZ ;  /* 0x000000ffff073224 */ /* 0x000fe400078e00ff */
[----:B------:R-:W-:Y:S01]  /*05c0*/  IMAD.MOV.U32 R5, RZ, RZ, RZ ;  /* 0x000000ffff057224 */ /* 0x000fe200078e00ff */
[----:B------:R-:W0:Y:S01]  /*05d0*/  @!UP0 S2UR UR7, SR_CgaCtaId ;  /* 0x00000000000789c3 */ /* 0x000e220000008800 */
[----:B------:R-:W-:-:S07]  /*05e0*/  @P3 IMAD.MOV.U32 R11, RZ, RZ, RZ ;  /* 0x000000ffff0b3224 */ /* 0x000fce00078e00ff */
[----:B------:R-:W1:Y:S01]  /*05f0*/  @!P3 LDC R9, c[0x0][0xc] ;  /* 0x00000300ff09bb82 */ /* 0x000e620000000800 */
[----:B---3--:R-:W-:-:S04]  /*0600*/  @P3 IMAD.WIDE.U32 R16, R4, R17, R6 ;  /* 0x0000001104103225 */ /* 0x008fc800078e0006 */
[----:B------:R-:W-:Y:S01]  /*0610*/  @P3 IMAD.IADD R17, R17, 0x1, R11 ;  /* 0x0000000111113824 */ /* 0x000fe200078e020b */
[----:B0-----:R-:W-:Y:S01]  /*0620*/  @!UP0 ULEA UR6, UR7, UR6, 0x18 ;  /* 0x0000000607068291 */ /* 0x001fe2000f8ec03f */
[----:B------:R-:W-:Y:S01]  /*0630*/  VOTEU.ALL UP0, P0 ;  /* 0x00000000003f7886 */ /* 0x000fe20000000000 */
[----:B------:R-:W-:-:S04]  /*0640*/  ISETP.NE.AND P0, PT, R0, 0x3, PT ;  /* 0x000000030000780c */ /* 0x000fc80003f05270 */
[----:B------:R-:W-:Y:S01]  /*0650*/  ISETP.EQ.OR P0, PT, R0, RZ, !P0 ;  /* 0x000000ff0000720c */ /* 0x000fe20004702670 */
[----:B-1----:R-:W-:-:S03]  /*0660*/  @!P3 IMAD.WIDE.U32 R6, R9, R3, R4 ;  /* 0x000000030906b225 */ /* 0x002fc600078e0004 */
[C---:B------:R-:W-:Y:S01]  /*0670*/  ISETP.EQ.AND P0, PT, R8.reuse, RZ, P0 ;  /* 0x000000ff0800720c */ /* 0x040fe20000702270 */
[----:B------:R-:W-:Y:S01]  /*0680*/  VIADD R8, R8, 0xffffffff ;  /* 0xffffffff08087836 */ /* 0x000fe20000000000 */
[----:B------:R-:W0:Y:S02]  /*0690*/  FENCE.VIEW.ASYNC.S ;  /* 0x00000000000073c6 */ /* 0x000e240000000000 */
[----:B0-----:R0:W1:Y:S01]  /*06a0*/  @!UP0 SYNCS.EXCH.64 URZ, [UR6+0xf0], UR4 ;  /* 0x0000f004063f85b2 */ /* 0x0010620008000100 */
[----:B------:R-:W-:Y:S01]  /*06b0*/  @!P3 IMAD.MOV.U32 R16, RZ, RZ, R6 ;  /* 0x000000ffff10b224 */ /* 0x000fe200078e0006 */
[----:B------:R-:W-:Y:S01]  /*06c0*/  SEL R19, RZ, 0x1, !P0 ;  /* 0x00000001ff137807 */ /* 0x000fe20004000000 */
[----:B------:R-:W-:Y:S01]  /*06d0*/  @!P3 IMAD.MOV.U32 R17, RZ, RZ, R7 ;  /* 0x000000ffff11b224 */ /* 0x000fe200078e0007 */
[----:B------:R-:W-:-:S04]  /*06e0*/  ISETP.GE.U32.AND P1, PT, R8, 0x2, PT ;  /* 0x000000020800780c */ /* 0x000fc80003f26070 */
[----:B------:R-:W-:Y:S01]  /*06f0*/  SEL R19, R19, 0x2, P1 ;  /* 0x0000000213137807 */ /* 0x000fe20000800000 */
[----:B------:R0:W1:Y:S01]  /*0700*/  @!UP1 SYNCS.EXCH.64 URZ, [UR6+0xf8], UR4 ;  /* 0x0000f804063f95b2 */ /* 0x0000620008000100 */
[----:B------:R-:W-:Y:S01]  /*0710*/  NOP ;  /* 0x0000000000007918 */ /* 0x000fe20000000000 */
[----:B-1----:R-:W-:Y:S06]  /*0720*/  BAR.SYNC.DEFER_BLOCKING 0x0 ;  /* 0x0000000000007b1d */ /* 0x002fec0000010000 */
[----:B------:R-:W-:Y:S05]  /*0730*/  @!P2 BRA `(.L_x_4) ;  /* 0x0000005c0024a947 */ /* 0x000fea0003800000 */
[----:B------:R-:W-:-:S13]  /*0740*/  ISETP.GT.U32.AND P0, PT, R8, 0x1, PT ;  /* 0x000000010800780c */ /* 0x000fda0003f04070 */
[----:B0-----:R-:W-:Y:S05]  /*0750*/  @P0 EXIT ;  /* 0x000000000000094d */ /* 0x001fea0003800000 */
[----:B------:R-:W-:Y:S01]  /*0760*/  ULDC.64 UR4, c[0x0][0x650] ;  /* 0x0001940000047ab9 */ /* 0x000fe20000000a00 */
[----:B------:R-:W-:Y:S01]  /*0770*/  PRMT R0, RZ, 0x7610, R0 ;  /* 0x00007610ff007816 */ /* 0x000fe20000000000 */
[----:B------:R-:W-:Y:S01]  /*0780*/  IMAD.MOV.U32 R91, RZ, RZ, -0x1 ;  /* 0xffffffffff5b7424 */ /* 0x000fe200078e00ff */
[----:B------:R-:W-:Y:S01]  /*0790*/  ISETP.GE.U32.AND P0, PT, R16, UR4, PT ;  /* 0x0000000410007c0c */ /* 0x000fe2000bf06070 */
[----:B------:R-:W-:Y:S02]  /*07a0*/  IMAD.MOV.U32 R92, RZ, RZ, -0x1 ;  /* 0xffffffffff5c7424 */ /* 0x000fe400078e00ff */
[----:B------:R-:W-:Y:S01]  /*07b0*/  IMAD.MOV.U32 R89, RZ, RZ, -0x1 ;  /* 0xffffffffff597424 */ /* 0x000fe200078e00ff */
[----:B------:R-:W-:-:S13]  /*07c0*/  ISETP.GE.U32.AND.EX P0, PT, R17, UR5, PT, P0 ;  /* 0x0000000511007c0c */ /* 0x000fda000bf06100 */
[----:B------:R-:W-:Y:S05]  /*07d0*/  @P0 BRA `(.L_x_5) ;  /* 0x0000000400540947 */ /* 0x000fea0003800000 */
[----:B------:R-:W0:Y:S01]  /*07e0*/  LDC.64 R14, c[0x0][0x628] ;  /* 0x00018a00ff0e7b82 */ /* 0x000e220000000a00 */
[----:B------:R-:W-:Y:S02]  /*07f0*/  IMAD.MOV.U32 R6, RZ, RZ, R16 ;  /* 0x000000ffff067224 */ /* 0x000fe400078e0010 */
[----:B------:R-:W-:-:S05]  /*0800*/  IMAD.MOV.U32 R7, RZ, RZ, R17 ;  /* 0x000000ffff077224 */ /* 0x000fca00078e0011 */
[----:B------:R-:W1:Y:S08]  /*0810*/  LDC R0, c[0x0][0x630] ;  /* 0x00018c00ff007b82 */ /* 0x000e700000000800 */
[----:B------:R-:W2:Y:S01]  /*0820*/  LDC.64 R20, c[0x0][0x620] ;  /* 0x00018800ff147b82 */ /* 0x000ea20000000a00 */
[----:B0-----:R-:W-:-:S04]  /*0830*/  ISETP.NE.U32.AND P0, PT, R14, RZ, PT ;  /* 0x000000ff0e00720c */ /* 0x001fc80003f05070 */
[----:B------:R-:W-:-:S13]  /*0840*/  ISETP.NE.AND.EX P0, PT, R15, RZ, PT, P0 ;  /* 0x000000ff0f00720c */ /* 0x000fda0003f05300 */
[----:B-12---:R-:W-:Y:S05]  /*0850*/  @!P0 BRA `(.L_x_6) ;  /* 0x0000000000288947 */ /* 0x006fea0003800000 */
[----:B------:R-:W0:Y:S02]  /*0860*/  LDC R11, c[0x0][0x634] ;  /* 0x00018d00ff0b7b82 */ /* 0x000e240000000800 */
[----:B0-----:R-:W-:-:S05]  /*0870*/  IADD3 R11, P0, R16, R11, RZ ;  /* 0x0000000b100b7210 */ /* 0x001fca0007f1e0ff */
[----:B------:R-:W-:-:S04]  /*0880*/  IMAD.X R13, RZ, RZ, R17, P0 ;  /* 0x000000ffff0d7224 */ /* 0x000fc800000e0611 */
[----:B------:R-:W-:-:S04]  /*0890*/  IMAD.WIDE.U32 R6, R13, R14, RZ ;  /* 0x0000000e0d067225 */ /* 0x000fc800078e00ff */
[----:B------:R-:W-:-:S04]  /*08a0*/  IMAD.WIDE.U32 R8, P0, R11, R15, R6 ;  /* 0x0000000f0b087225 */ /* 0x000fc80007800006 */
[----:B------:R-:W-:-:S04]  /*08b0*/  IMAD.WIDE.U32 R6, R11, R14, RZ ;  /* 0x0000000e0b067225 */ /* 0x000fc800078e00ff */
[----:B------:R-:W-:Y:S01]  /*08c0*/  IMAD.X R11, RZ, RZ, RZ, P0 ;  /* 0x000000ffff0b7224 */ /* 0x000fe200000e06ff */
[----:B------:R-:W-:Y:S01]  /*08d0*/  IADD3 RZ, P0, R7, R8, RZ ;  /* 0x0000000807ff7210 */ /* 0x000fe20007f1e0ff */
[----:B------:R-:W-:-:S04]  /*08e0*/  IMAD.MOV.U32 R10, RZ, RZ, R9 ;  /* 0x000000ffff0a7224 */ /* 0x000fc800078e0009 */
[----:B------:R-:W-:-:S08]  /*08f0*/  IMAD.WIDE.U32.X R6, R13, R15, R10, P0 ;  /* 0x0000000f0d067225 */ /* 0x000fd000000e040a */
.L_x_6:
[-CC-:B------:R-:W-:Y:S01]  /*0900*/  SHF.R.U64 R89, R6, R0.reuse, R7.reuse ;  /* 0x0000000006597219 */ /* 0x180fe20000001207 */
[----:B------:R-:W0:Y:S01]  /*0910*/  LDC R10, c[0x0][0x618] ;  /* 0x00018600ff0a7b82 */ /* 0x000e220000000800 */
[----:B------:R-:W-:Y:S01]  /*0920*/  SHF.R.U32.HI R5, RZ, R0, R7 ;  /* 0x00000000ff057219 */ /* 0x000fe20000011607 */
[----:B------:R-:W-:Y:S01]  /*0930*/  ULDC UR4, c[0x0][0x150] ;  /* 0x0000540000047ab9 */ /* 0x000fe20000000800 */
[----:B------:R-:W-:Y:S02]  /*0940*/  IADD3 R9, P0, RZ, -R89, RZ ;  /* 0x80000059ff097210 */ /* 0x000fe40007f1e0ff */
[----:B------:R-:W-:-:S03]  /*0950*/  I2FP.F32.U32 R0, R4 ;  /* 0x0000000400007245 */ /* 0x000fc60000201000 */
[----:B------:R-:W1:Y:S01]  /*0960*/  LDC.64 R28, c[0x0][0x640] ;  /* 0x00019000ff1c7b82 */ /* 0x000e620000000a00 */
[----:B------:R-:W-:Y:S02]  /*0970*/  IMAD.X R11, RZ, RZ, ~R5, P0 ;  /* 0x000000ffff0b7224 */ /* 0x000fe400000e0e05 */
[----:B------:R-:W-:Y:S01]  /*0980*/  FMUL R0, R0, UR4 ;  /* 0x0000000400007c20 */ /* 0x000fe20008400000 */
[----:B------:R-:W-:Y:S01]  /*0990*/  IMAD.WIDE.U32 R6, R9, R20, R16 ;  /* 0x0000001409067225 */ /* 0x000fe200078e0010 */
[----:B------:R-:W-:-:S03]  /*09a0*/  ULDC UR4, c[0x0][0x154] ;  /* 0x0000550000047ab9 */ /* 0x000fc60000000800 */
[----:B------:R-:W-:Y:S01]  /*09b0*/  IMAD R8, R11, R20, RZ ;  /* 0x000000140b087224 */ /* 0x000fe200078e02ff */
[----:B------:R-:W2:Y:S01]  /*09c0*/  LDC R5, c[0x0][0x144] ;  /* 0x00005100ff057b82 */ /* 0x000ea20000000800 */
[----:B------:R-:W3:Y:S02]  /*09d0*/  F2I.U32.TRUNC.NTZ R0, R0 ;  /* 0x0000000000007305 */ /* 0x000ee4000020f000 */
[----:B------:R-:W-:-:S04]  /*09e0*/  IMAD R9, R9, R21, R8 ;  /* 0x0000001509097224 */ /* 0x000fc800078e0208 */
[----:B------:R-:W-:Y:S01]  /*09f0*/  IMAD.IADD R7, R7, 0x1, R9 ;  /* 0x0000000107077824 */ /* 0x000fe200078e0209 */
[----:B------:R-:W4:Y:S01]  /*0a00*/  LDC R12, c[0x0][0x608] ;  /* 0x00018200ff0c7b82 */ /* 0x000f220000000800 */
[----:B------:R-:W-:-:S03]  /*0a10*/  IMAD.MOV.U32 R9, RZ, RZ, -0x1 ;  /* 0xffffffffff097424 */ /* 0x000fc600078e00ff */
[-CC-:B0-----:R-:W-:Y:S02]  /*0a20*/  SHF.R.U64 R20, R6, R10.reuse, R7.reuse ;  /* 0x0000000a06147219 */ /* 0x181fe40000001207 */
[----:B------:R-:W-:Y:S02]  /*0a30*/  I2FP.F32.U32 R6, R3 ;  /* 0x0000000300067245 */ /* 0x000fe40000201000 */
[----:B------:R-:W0:Y:S01]  /*0a40*/  LDC R26, c[0x0][0x658] ;  /* 0x00019600ff1a7b82 */ /* 0x000e220000000800 */
[----:B-1----:R-:W-:Y:S01]  /*0a50*/  ISETP.NE.U32.AND P0, PT, R28, RZ, PT ;  /* 0x000000ff1c00720c */ /* 0x002fe20003f05070 */
[----:B---3--:R-:W-:Y:S01]  /*0a60*/  IMAD.MOV R8, RZ, RZ, -R0 ;  /* 0x000000ffff087224 */ /* 0x008fe200078e0a00 */
[----:B------:R-:W-:Y:S01]  /*0a70*/  SHF.R.U32.HI R7, RZ, R10, R7 ;  /* 0x0000000aff077219 */ /* 0x000fe20000011607 */
[----:B------:R-:W-:Y:S01]  /*0a80*/  FMUL R6, R6, UR4 ;  /* 0x0000000406067c20 */ /* 0x000fe20008400000 */
[----:B------:R-:W-:-:S03]  /*0a90*/  ISETP.NE.AND.EX P0, PT, R29, RZ, PT, P0 ;  /* 0x000000ff1d00720c */ /* 0x000fc60003f05300 */
[----:B------:R-:W1:Y:S01]  /*0aa0*/  LDC R14, c[0x0][0x148] ;  /* 0x00005200ff0e7b82 */ /* 0x000e620000000800 */
[----:B--2---:R-:W-:-:S07]  /*0ab0*/  IMAD R0, R5, R8, R4 ;  /* 0x0000000805007224 */ /* 0x004fce00078e0204 */
[----:B------:R-:W2:Y:S01]  /*0ac0*/  LDC R24, c[0x0][0x600] ;  /* 0x00018000ff187b82 */ /* 0x000ea20000000800 */
[-CC-:B----4-:R-:W-:Y:S02]  /*0ad0*/  SHF.R.U64 R30, R20, R12.reuse, R7.reuse ;  /* 0x0000000c141e7219 */ /* 0x190fe40000001207 */
[----:B------:R-:W-:Y:S01]  /*0ae0*/  SHF.R.U32.HI R5, RZ, R12, R7 ;  /* 0x0000000cff057219 */ /* 0x000fe20000011607 */
[----:B------:R-:W-:Y:S01]  /*0af0*/  IMAD.MOV.U32 R7, RZ, RZ, 0x1 ;  /* 0x00000001ff077424 */ /* 0x000fe200078e00ff */
[----:B------:R3:W4:Y:S03]  /*0b00*/  F2I.U32.TRUNC.NTZ R12, R6 ;  /* 0x00000006000c7305 */ /* 0x000726000020f000 */
[----:B------:R-:W1:Y:S01]  /*0b10*/  LDC R15, c[0x0][0x648] ;  /* 0x00019200ff0f7b82 */ /* 0x000e620000000800 */
[-C--:B0-----:R-:W-:Y:S02]  /*0b20*/  SHF.L.U32 R4, R9, R26.reuse, RZ ;  /* 0x0000001a09047219 */ /* 0x081fe400000006ff */
[----:B------:R-:W-:-:S02]  /*0b30*/  SHF.R.U64 R32, R30, R26, R5 ;  /* 0x0000001a1e207219 */ /* 0x000fc40000001205 */
[----:B------:R-:W-:Y:S02]  /*0b40*/  LOP3.LUT R11, RZ, R4, RZ, 0x33, !PT ;  /* 0x00000004ff0b7212 */ /* 0x000fe400078e33ff */
[-C--:B------:R-:W-:Y:S01]  /*0b50*/  SHF.R.U32.HI R5, RZ, R26.reuse, R5 ;  /* 0x0000001aff057219 */ /* 0x080fe20000011605 */
[----:B------:R-:W0:Y:S01]  /*0b60*/  LDC R21, c[0x0][0x638] ;  /* 0x00018e00ff157b82 */ /* 0x000e220000000800 */
[----:B------:R-:W-:Y:S01]  /*0b70*/  SHF.L.U32 R10, R7, R26, RZ ;  /* 0x0000001a070a7219 */ /* 0x000fe200000006ff */
[----:B------:R-:W-:-:S06]  /*0b80*/  IMAD.MOV.U32 R4, RZ, RZ, R32 ;  /* 0x000000ffff047224 */ /* 0x000fcc00078e0020 */
[----:B------:R-:W0:Y:S01]  /*0b90*/  LDC R91, c[0x0][0x610] ;  /* 0x00018400ff5b7b82 */ /* 0x000e220000000800 */
[----:B---34-:R-:W-:Y:S05]  /*0ba0*/  @!P0 BRA `(.L_x_7) ;  /* 0x0000000000288947 */ /* 0x018fea0003800000 */
[----:B------:R-:W3:Y:S02]  /*0bb0*/  LDC R9, c[0x0][0x64c] ;  /* 0x00019300ff097b82 */ /* 0x000ee40000000800 */
[----:B---3--:R-:W-:-:S05]  /*0bc0*/  IADD3 R9, P0, R32, R9, RZ ;  /* 0x0000000920097210 */ /* 0x008fca0007f1e0ff */
        /* <DEDUP_REMOVED lines=8> */
.L_x_7:
[----:B-1----:R-:W-:Y:S01]  /*0c50*/  SHF.R.U64 R4, R4, R15, R5 ;  /* 0x0000000f04047219 */ /* 0x002fe20000001205 */
[----:B--2---:R-:W-:Y:S01]  /*0c60*/  VIADD R5, R24, 0xffffffff ;  /* 0xffffffff18057836 */ /* 0x004fe20000000000 */
[----:B------:R-:W-:Y:S01]  /*0c70*/  LOP3.LUT R11, R30, R11, RZ, 0xc0, !PT ;  /* 0x0000000b1e0b7212 */ /* 0x000fe200078ec0ff */
[----:B------:R-:W-:Y:S02]  /*0c80*/  IMAD.MOV R12, RZ, RZ, -R12 ;  /* 0x000000ffff0c7224 */ /* 0x000fe400078e0a0c */
[----:B------:R-:W-:Y:S02]  /*0c90*/  IMAD.MOV R6, RZ, RZ, -R4 ;  /* 0x000000ffff067224 */ /* 0x000fe400078e0a04 */
[----:B------:R-:W-:Y:S01]  /*0ca0*/  IMAD R11, R10, R4, R11 ;  /* 0x000000040a0b7224 */ /* 0x000fe200078e020b */
[----:B------:R-:W-:Y:S01]  /*0cb0*/  LOP3.LUT R4, R20, R5, RZ, 0xc0, !PT ;  /* 0x0000000514047212 */ /* 0x000fe200078ec0ff */
[----:B------:R-:W-:Y:S02]  /*0cc0*/  @P3 IMAD R0, R14, R12, R3 ;  /* 0x0000000c0e003224 */ /* 0x000fe400078e0203 */
[----:B0-----:R-:W-:-:S02]  /*0cd0*/  IMAD R3, R6, R21, R32 ;  /* 0x0000001506037224 */ /* 0x001fc400078e0220 */
[----:B------:R-:W-:Y:S02]  /*0ce0*/  IMAD R91, R11, R91, R0 ;  /* 0x0000005b0b5b7224 */ /* 0x000fe400078e0200 */
[----:B------:R-:W-:Y:S02]  /*0cf0*/  IMAD R4, R3, R24, R4 ;  /* 0x0000001803047224 */ /* 0x000fe400078e0204 */
[----:B------:R-:W-:-:S03]  /*0d00*/  IMAD.MOV.U32 R0, RZ, RZ, 0x1 ;  /* 0x00000001ff007424 */ /* 0x000fc600078e00ff */
[----:B------:R-:W-:Y:S02]  /*0d10*/  SEL R92, R4, R91, !P3 ;  /* 0x0000005b045c7207 */ /* 0x000fe40005800000 */
[----:B------:R-:W-:-:S07]  /*0d20*/  SEL R91, R91, R4, !P3 ;  /* 0x000000045b5b7207 */ /* 0x000fce0005800000 */
.L_x_5:
[----:B------:R-:W-:-:S08]  /*0d30*/  NOP ;  /* 0x0000000000007918 */ /* 0x000fd00000000000 */
[----:B------:R-:W0:Y:S02]  /*0d40*/  USETMAXREG.TRY_ALLOC.CTAPOOL UP0, 0xe8 ;  /* 0x000000e8000079c8 */ /* 0x000e240008000600 */
[----:B0-----:R-:W-:-:S13]  /*0d50*/  PLOP3.LUT P0, PT, PT, PT, UP0, 0x80, 0x0 ;  /* 0x000000000000781c */ /* 0x001fda0003f0f008 */
[----:B------:R-:W-:Y:S05]  /*0d60*/  @!P0 BRA `(.L_x_5) ;  /* 0xfffffffc00f08947 */ /* 0x000fea000383ffff */
[----:B------:R-:W-:Y:S01]  /*0d70*/  ULDC.64 UR4, c[0x0][0x598] ;  /* 0x0001660000047ab9 */ /* 0x000fe20000000a00 */
[----:B------:R-:W-:Y:S01]  /*0d80*/  ULDC.64 UR36, c[0x0][0x208] ;  /* 0x0000820000247ab9 */ /* 0x000fe20000000a00 */
[----:B------:R-:W-:-:S04]  /*0d90*/  ISETP.NE.U32.AND P0, PT, RZ, UR4, PT ;  /* 0x00000004ff007c0c */ /* 0x000fc8000bf05070 */
[----:B------:R-:W-:-:S13]  /*0da0*/  ISETP.NE.AND.EX P0, PT, RZ, UR5, PT, P0 ;  /* 0x00000005ff007c0c */ /* 0x000fda000bf05300 */
[----:B------:R-:W-:Y:S05]  /*0db0*/  @!P0 BRA `(.L_x_8) ;  /* 0x00000000001c8947 */ /* 0x000fea0003800000 */
[----:B------:R-:W0:Y:S02]  /*0dc0*/  LDC.64 R4, c[0x0][0x598] ;  /* 0x00016600ff047b82 */ /* 0x000e240000000a00 */
[----:B0-----:R-:W2:Y:S02]  /*0dd0*/  LDG.E.64 R4, desc[UR36][R4.64] ;  /* 0x0000002404047981 */ /* 0x001ea4000c1e1b00 */
[----:B--2---:R-:W-:-:S04]  /*0de0*/  ISETP.NE.U32.AND P0, PT, R4, RZ, PT ;  /* 0x000000ff0400720c */ /* 0x004fc80003f05070 */
[----:B------:R-:W-:-:S13]  /*0df0*/  ISETP.NE.AND.EX P0, PT, R5, RZ, PT, P0 ;  /* 0x000000ff0500720c */ /* 0x000fda0003f05300 */
[----:B------:R-:W-:Y:S05]  /*0e00*/  @!P0 BRA `(.L_x_8) ;  /* 0x0000000000088947 */ /* 0x000fea0003800000 */
[----:B------:R0:W5:Y:S01]  /*0e10*/  LD.E R23, desc[UR36][R4.64] ;  /* 0x0000002404177980 */ /* 0x000162000c101900 */
[----:B------:R-:W-:Y:S05]  /*0e20*/  BRA `(.L_x_9) ;  /* 0x0000000000247947 */ /* 0x000fea0003800000 */
.L_x_8:
[----:B------:R-:W-:Y:S02]  /*0e30*/  ULDC.64 UR4, c[0x0][0x588] ;  /* 0x0001620000047ab9 */ /* 0x000fe40000000a00 */
[----:B------:R-:W-:-:S04]  /*0e40*/  ISETP.NE.U32.AND P0, PT, RZ, UR4, PT ;  /* 0x00000004ff007c0c */ /* 0x000fc8000bf05070 */
[----:B------:R-:W-:-:S13]  /*0e50*/  ISETP.NE.AND.EX P0, PT, RZ, UR5, PT, P0 ;  /* 0x00000005ff007c0c */ /* 0x000fda000bf05300 */
[----:B------:R-:W-:Y:S05]  /*0e60*/  @!P0 BRA `(.L_x_10) ;  /* 0x00000000000c8947 */ /* 0x000fea0003800000 */
[----:B------:R-:W0:Y:S02]  /*0e70*/  LDC.64 R4, c[0x0][0x588] ;  /* 0x00016200ff047b82 */ /* 0x000e240000000a00 */
[----:B0-----:R1:W5:Y:S01]  /*0e80*/  LDG.E R23, desc[UR36][R4.64] ;  /* 0x0000002404177981 */ /* 0x001362000c1e1900 */
[----:B------:R-:W-:Y:S05]  /*0e90*/  BRA `(.L_x_9) ;  /* 0x0000000000087947 */ /* 0x000fea0003800000 */
.L_x_10:
[----:B------:R-:W-:Y:S02]  /*0ea0*/  ULDC UR4, c[0x0][0x580] ;  /* 0x0001600000047ab9 */ /* 0x000fe40000000800 */
[----:B------:R-:W-:-:S07]  /*0eb0*/  IMAD.U32 R23, RZ, RZ, UR4 ;  /* 0x00000004ff177e24 */ /* 0x000fce000f8e00ff */
.L_x_9:
[----:B------:R-:W-:Y:S02]  /*0ec0*/  ULDC.64 UR4, c[0x0][0x5a0] ;  /* 0x0001680000047ab9 */ /* 0x000fe40000000a00 */
[----:B------:R-:W-:-:S04]  /*0ed0*/  ISETP.NE.U32.AND P0, PT, RZ, UR4, PT ;  /* 0x00000004ff007c0c */ /* 0x000fc8000bf05070 */
[----:B------:R-:W-:-:S13]  /*0ee0*/  ISETP.NE.AND.EX P0, PT, RZ, UR5, PT, P0 ;  /* 0x00000005ff007c0c */ /* 0x000fda000bf05300 */
[----:B------:R-:W-:Y:S05]  /*0ef0*/  @!P0 BRA `(.L_x_11) ;  /* 0x00000000001c8947 */ /* 0x000fea0003800000 */
[----:B01----:R-:W0:Y:S02]  /*0f00*/  LDC.64 R4, c[0x0][0x5a0] ;  /* 0x00016800ff047b82 */ /* 0x003e240000000a00 */
[----:B0-----:R-:W2:Y:S02]  /*0f10*/  LDG.E.64 R4, desc[UR36][R4.64] ;  /* 0x0000002404047981 */ /* 0x001ea4000c1e1b00 */
[----:B--2---:R-:W-:-:S04]  /*0f20*/  ISETP.NE.U32.AND P0, PT, R4, RZ, PT ;  /* 0x000000ff0400720c */ /* 0x004fc80003f05070 */
[----:B------:R-:W-:-:S13]  /*0f30*/  ISETP.NE.AND.EX P0, PT, R5, RZ, PT, P0 ;  /* 0x000000ff0500720c */ /* 0x000fda0003f05300 */
[----:B------:R-:W-:Y:S05]  /*0f40*/  @!P0 BRA `(.L_x_11) ;  /* 0x0000000000088947 */ /* 0x000fea0003800000 */
[----:B------:R0:W5:Y:S01]  /*0f50*/  LD.E R88, desc[UR36][R4.64] ;  /* 0x0000002404587980 */ /* 0x000162000c101900 */
[----:B------:R-:W-:Y:S05]  /*0f60*/  BRA `(.L_x_12) ;  /* 0x0000000000247947 */ /* 0x000fea0003800000 */
.L_x_11:
[----:B------:R-:W-:Y:S02]  /*0f70*/  ULDC.64 UR4, c[0x0][0x590] ;  /* 0x0001640000047ab9 */ /* 0x000fe40000000a00 */
[----:B------:R-:W-:-:S04]  /*0f80*/  ISETP.NE.U32.AND P0, PT, RZ, UR4, PT ;  /* 0x00000004ff007c0c */ /* 0x000fc8000bf05070 */
[----:B------:R-:W-:-:S13]  /*0f90*/  ISETP.NE.AND.EX P0, PT, RZ, UR5, PT, P0 ;  /* 0x00000005ff007c0c */ /* 0x000fda000bf05300 */
[----:B------:R-:W-:Y:S05]  /*0fa0*/  @!P0 BRA `(.L_x_13) ;  /* 0x00000000000c8947 */ /* 0x000fea0003800000 */
[----:B01----:R-:W0:Y:S02]  /*0fb0*/  LDC.64 R4, c[0x0][0x590] ;  /* 0x00016400ff047b82 */ /* 0x003e240000000a00 */
[----:B0-----:R1:W5:Y:S01]  /*0fc0*/  LDG.E R88, desc[UR36][R4.64] ;  /* 0x0000002404587981 */ /* 0x001362000c1e1900 */
[----:B------:R-:W-:Y:S05]  /*0fd0*/  BRA `(.L_x_12) ;  /* 0x0000000000087947 */ /* 0x000fea0003800000 */
.L_x_13:
[----:B------:R-:W-:Y:S02]  /*0fe0*/  ULDC UR4, c[0x0][0x584] ;  /* 0x0001610000047ab9 */ /* 0x000fe40000000800 */
[----:B------:R-:W-:-:S07]  /*0ff0*/  IMAD.U32 R88, RZ, RZ, UR4 ;  /* 0x00000004ff587e24 */ /* 0x000fce000f8e00ff */
.L_x_12:
[----:B------:R-:W-:-:S13]  /*1000*/  LOP3.LUT P0, RZ, R0, 0xff, RZ, 0xc0, !PT ;  /* 0x000000ff00ff7812 */ /* 0x000fda000780c0ff */
[----:B------:R-:W-:Y:S05]  /*1010*/  @!P0 EXIT ;  /* 0x000000000000894d */ /* 0x000fea0003800000 */
[----:B------:R-:W-:Y:S01]  /*1020*/  ULDC UR4, c[0x0][0x28c] ;  /* 0x0000a30000047ab9 */ /* 0x000fe20000000800 */
[----:B------:R-:W-:Y:S01]  /*1030*/  LOP3.LUT R90, R19, 0x1, RZ, 0xfc, !PT ;  /* 0x00000001135a7812 */ /* 0x000fe200078efcff */
[----:B------:R-:W-:Y:S01]  /*1040*/  UIADD3 UR4, UR4, 0x1f, URZ ;  /* 0x0000001f04047890 */ /* 0x000fe2000fffe03f */
[----:B------:R-:W-:Y:S01]  /*1050*/  UMOV UR38, URZ ;  /* 0x0000003f00267c82 */ /* 0x000fe20008000000 */
[----:B------:R-:W-:Y:S02]  /*1060*/  UMOV UR39, URZ ;  /* 0x0000003f00277c82 */ /* 0x000fe40008000000 */
[----:B------:R-:W-:-:S04]  /*1070*/  USHF.R.S32.HI UR5, URZ, 0x1f, UR4 ;  /* 0x0000001f3f057899 */ /* 0x000fc80008011404 */
[----:B------:R-:W-:-:S04]  /*1080*/  ULEA.HI UR5, UR5, UR4, URZ, 0x5 ;  /* 0x0000000405057291 */ /* 0x000fc8000f8f283f */
[----:B------:R-:W-:-:S12]  /*1090*/  USHF.R.S32.HI UR40, URZ, 0x5, UR5 ;  /* 0x000000053f287899 */ /* 0x000fd80008011405 */
.L_x_159:
[----:B------:R-:W-:Y:S01]  /*10a0*/  LOP3.LUT R0, R18, 0x80, RZ, 0xc0, !PT ;  /* 0x0000008012007812 */ /* 0x000fe200078ec0ff */
[----:B--2---:R-:W2:Y:S01]  /*10b0*/  S2UR UR7, SR_CgaCtaId ;  /* 0x00000000000779c3 */ /* 0x004ea20000008800 */
[----:B------:R-:W-:Y:S02]  /*10c0*/  UMOV UR6, 0x400 ;  /* 0x0000040000067882 */ /* 0x000fe40000000000 */
[----:B------:R-:W-:-:S06]  /*10d0*/  SHF.R.U32.HI R0, RZ, 0x7, R0 ;  /* 0x00000007ff007819 */ /* 0x000fcc0000011600 */
[----:B---3--:R-:W3:Y:S01]  /*10e0*/  SHFL.IDX PT, R0, R0, RZ, 0x1f ;  /* 0x00001fff00007589 */ /* 0x008ee200000e0000 */
[----:B--2---:R-:W-:Y:S01]  /*10f0*/  ULEA UR42, UR7, UR6, 0x18 ;  /* 0x00000006072a7291 */ /* 0x004fe2000f8ec03f */
[----:B---3--:R-:W-:-:S13]  /*1100*/  R2UR UR4, R0 ;  /* 0x00000000000472ca */ /* 0x008fda00000e0000 */
[----:B------:R-:W-:-:S04]  /*1110*/  ULEA.HI UR5, UR4, UR4, URZ, 0x1 ;  /* 0x0000000404057291 */ /* 0x000fc8000f8f083f */
[----:B------:R-:W-:-:S04]  /*1120*/  ULOP3.LUT UR5, UR5, 0xffffe, URZ, 0xc0, !UPT ;  /* 0x000ffffe05057892 */ /* 0x000fc8000f8ec03f */
[----:B------:R-:W-:-:S03]  /*1130*/  UIADD3 UR5, UR4, -UR5, URZ ;  /* 0x8000000504057290 */ /* 0x000fc6000fffe03f */
[----:B------:R-:W-:Y:S01]  /*1140*/  ULDC UR4, c[0x0][0x28c] ;  /* 0x0000a30000047ab9 */ /* 0x000fe20000000800 */
[----:B------:R-:W-:Y:S01]  /*1150*/  ULEA UR5, UR5, UR42, 0xc ;  /* 0x0000002a05057291 */ /* 0x000fe2000f8e603f */
[----:B------:R-:W-:-:S03]  /*1160*/  ISETP.LT.AND P0, PT, RZ, UR4, PT ;  /* 0x00000004ff007c0c */ /* 0x000fc6000bf01270 */
[----:B------:R-:W-:-:S04]  /*1170*/  UIADD3 UR5, UR5, 0x200, URZ ;  /* 0x0000020005057890 */ /* 0x000fc8000fffe03f */
[----:B------:R-:W-:-:S04]  /*1180*/  USHF.R.U32.HI UR5, URZ, 0x4, UR5 ;  /* 0x000000043f057899 */ /* 0x000fc80008011605 */
[----:B------:R-:W-:Y:S02]  /*1190*/  ULOP3.LUT UR41, UR5, 0x3fff, URZ, 0xc0, !UPT ;  /* 0x00003fff05297892 */ /* 0x000fe4000f8ec03f */
[----:B-1--45:R-:W-:Y:S10]  /*11a0*/  @P0 BRA `(.L_x_14) ;  /* 0x0000000000400947 */ /* 0x032ff40003800000 */
[----:B------:R-:W-:Y:S01]  /*11b0*/  MOV R0, 0x0 ;  /* 0x0000000000007802 */ /* 0x000fe20000000f00 */
[----:B------:R-:W-:Y:S01]  /*11c0*/  ULDC.64 UR4, c[0x4][0x68] ;  /* 0x01001a0000047ab9 */ /* 0x000fe20000000a00 */
[----:B------:R-:W-:Y:S01]  /*11d0*/  ULDC.64 UR6, c[0x4][0x8] ;  /* 0x0100020000067ab9 */ /* 0x000fe20000000a00 */
[----:B01----:R-:W-:Y:S01]  /*11e0*/  IMAD.U32 R4, RZ, RZ, UR4 ;  /* 0x00000004ff047e24 */ /* 0x003fe2000f8e00ff */
[----:B------:R0:W1:Y:S01]  /*11f0*/  LDC.64 R14, c[0x4][R0] ;  /* 0x01000000000e7b82 */ /* 0x0000620000000a00 */
[----:B------:R-:W-:Y:S01]  /*1200*/  IMAD.U32 R5, RZ, RZ, UR5 ;  /* 0x00000005ff057e24 */ /* 0x000fe2000f8e00ff */
[----:B------:R-:W-:Y:S01]  /*1210*/  ULDC.64 UR4, c[0x4][0x70] ;  /* 0x01001c0000047ab9 */ /* 0x000fe20000000a00 */
[----:B------:R-:W-:Y:S02]  /*1220*/  IMAD.U32 R10, RZ, RZ, UR6 ;  /* 0x00000006ff0a7e24 */ /* 0x000fe4000f8e00ff */
[----:B------:R-:W-:Y:S02]  /*1230*/  IMAD.U32 R6, RZ, RZ, UR4 ;  /* 0x00000004ff067e24 */ /* 0x000fe4000f8e00ff */
[----:B------:R-:W-:-:S02]  /*1240*/  IMAD.U32 R7, RZ, RZ, UR5 ;  /* 0x00000005ff077e24 */ /* 0x000fc4000f8e00ff */
[----:B------:R-:W-:Y:S02]  /*1250*/  IMAD.U32 R11, RZ, RZ, UR7 ;  /* 0x00000007ff0b7e24 */ /* 0x000fe4000f8e00ff */
[----:B------:R-:W-:Y:S02]  /*1260*/  IMAD.MOV.U32 R8, RZ, RZ, 0x1e1 ;  /* 0x000001e1ff087424 */ /* 0x000fe400078e00ff */
[----:B------:R-:W-:Y:S02]  /*1270*/  IMAD.MOV.U32 R12, RZ, RZ, 0x1 ;  /* 0x00000001ff0c7424 */ /* 0x000fe400078e00ff */
[----:B0-----:R-:W-:-:S07]  /*1280*/  IMAD.MOV.U32 R13, RZ, RZ, RZ ;  /* 0x000000ffff0d7224 */ /* 0x001fce00078e00ff */
[----:B------:R-:W-:-:S07]  /*1290*/  LEPC R20, `(.L_x_14) ;  /* 0x000000001014794e */ /* 0x000fce0000000000 */
[----:B-1---5:R-:W-:Y:S05]  /*12a0*/  CALL.ABS.NOINC R14 ;  /* 0x000000000e007343 */ /* 0x022fea0003c00000 */
.L_x_14:
[----:B------:R-:W-:-:S13]  /*12b0*/  ISETP.NE.AND P0, PT, R90, 0x3, PT ;  /* 0x000000035a00780c */ /* 0x000fda0003f05270 */
[----:B------:R-:W-:Y:S05]  /*12c0*/  @!P0 BRA `(.L_x_15) ;  /* 0x0000000000048947 */ /* 0x000fea0003800000 */
[----:B------:R-:W-:Y:S01]  /*12d0*/  BPT.TRAP 0x1 ;  /* 0x000000040000795c */ /* 0x000fe20000300000 */
.L_x_15:
[----:B------:R-:W-:Y:S02]  /*12e0*/  IMAD.U32 R3, RZ, RZ, UR39 ;  /* 0x00000027ff037e24 */ /* 0x000fe4000f8e00ff */
[----:B------:R-:W-:-:S03]  /*12f0*/  IMAD.U32 R0, RZ, RZ, UR38 ;  /* 0x00000026ff007e24 */ /* 0x000fc6000f8e00ff */
[----:B------:R-:W-:Y:S02]  /*1300*/  LEA R3, R3, UR42, 0x3 ;  /* 0x0000002a03037c11 */ /* 0x000fe4000f8e18ff */
[----:B------:R-:W-:-:S04]  /*1310*/  SHF.L.U32 R0, R0, 0x1f, RZ ;  /* 0x0000001f00007819 */ /* 0x000fc800000006ff */
[----:B------:R2:W3:Y:S01]  /*1320*/  SYNCS.PHASECHK.TRANS64.TRYWAIT P1, [R3+URZ], R0 ;  /* 0x00000000030075a7 */ /* 0x0004e2000802017f */
[----:B------:R-:W-:Y:S05]  /*1330*/  @!P0 BRA `(.L_x_16) ;  /* 0x0000000000048947 */ /* 0x000fea0003800000 */
[----:B------:R-:W-:Y:S01]  /*1340*/  BPT.TRAP 0x1 ;  /* 0x000000040000795c */ /* 0x000fe20000300000 */
.L_x_16:
[----:B---3--:R-:W-:Y:S05]  /*1350*/  @P1 BRA `(.L_x_17) ;  /* 0x0000000000081947 */ /* 0x008fea0003800000 */
[----:B------:R-:W3:Y:S02]  /*1360*/  SYNCS.PHASECHK.TRANS64.TRYWAIT P1, [R3+URZ], R0 ;  /* 0x00000000030075a7 */ /* 0x000ee4000802017f */
[----:B---3--:R-:W-:Y:S05]  /*1370*/  @!P1 BRA `(.L_x_18) ;  /* 0x0000006c00249947 */ /* 0x008fea0003800000 */
.L_x_17:
[----:B------:R-:W-:-:S04]  /*1380*/  UISETP.LT.AND UP0, UPT, UR40, 0x1, UPT ;  /* 0x000000012800788c */ /* 0x000fc8000bf01270 */
[----:B------:R-:W-:-:S04]  /*1390*/  USEL UR4, UR40, 0x1, UP0 ;  /* 0x0000000128047887 */ /* 0x000fc80008000000 */
[----:B------:R-:W-:-:S06]  /*13a0*/  UIADD3 UR4, UR40, -UR4, URZ ;  /* 0x8000000428047290 */ /* 0x000fcc000fffe03f */
[----:B--23--:R-:W-:Y:S01]  /*13b0*/  IMAD.U32 R0, RZ, RZ, UR4 ;  /* 0x00000004ff007e24 */ /* 0x00cfe2000f8e00ff */
[----:B------:R-:W-:Y:S05]  /*13c0*/  WARPSYNC.ALL ;  /* 0x0000000000007948 */ /* 0x000fea0003800000 */
[----:B------:R-:W-:Y:S01]  /*13d0*/  ISETP.GE.AND P1, PT, R0, 0x1, PT ;  /* 0x000000010000780c */ /* 0x000fe20003f26270 */
[----:B------:R-:W-:Y:S01]  /*13e0*/  UIADD3 UR4, UR42, 0x1c200, URZ ;  /* 0x0001c2002a047890 */ /* 0x000fe2000fffe03f */
[----:B------:R-:W-:Y:S01]  /*13f0*/  WARPGROUP.ARRIVE ;  /* 0x00000000000079c5 */ /* 0x000fe20000000000 */
[----:B------:R-:W-:Y:S02]  /*1400*/  ULOP3.LUT UR41, UR41, 0x10000, URZ, 0xfc, !UPT ;  /* 0x0001000029297892 */ /* 0x000fe4000f8efc3f */
[----:B------:R-:W-:Y:S01]  /*1410*/  USHF.R.U32.HI UR4, URZ, 0x4, UR4 ;  /* 0x000000043f047899 */ /* 0x000fe20008011604 */
[----:B------:R-:W-:Y:S01]  /*1420*/  UMOV UR5, 0x80000020 ;  /* 0x8000002000057882 */ /* 0x000fe20000000000 */
[----:B------:R-:W-:-:S02]  /*1430*/  UMOV UR7, 0x40000040 ;  /* 0x4000004000077882 */ /* 0x000fc40000000000 */
[----:B------:R-:W-:-:S04]  /*1440*/  ULOP3.LUT UR4, UR4, 0x3fff, URZ, 0xc0, !UPT ;  /* 0x00003fff04047892 */ /* 0x000fc8000f8ec03f */
[----:B------:R-:W-:Y:S02]  /*1450*/  ULOP3.LUT UR10, UR4, 0x1000000, URZ, 0xfc, !UPT ;  /* 0x01000000040a7892 */ /* 0x000fe4000f8efc3f */
[----:B------:R-:W-:Y:S02]  /*1460*/  ULEA UR4, UR39, UR41, 0x9 ;  /* 0x0000002927047291 */ /* 0x000fe4000f8e483f */
[----:B------:R-:W-:-:S09]  /*1470*/  ULEA UR6, UR39, UR10, 0x9 ;  /* 0x0000000a27067291 */ /* 0x000fd2000f8e483f */
[----:B------:R-:W-:Y:S01]  /*1480*/  HGMMA.64x128x16.F32.BF16 R24, gdesc[UR4].tnspB, RZ, !UPT, gsb0 ;  /* 0x41e00000041879f0 */ /* 0x000fe2000c0018ff */
[----:B------:R-:W-:Y:S02]  /*1490*/  UIADD3 UR4, UR4, 0x2, URZ ;  /* 0x0000000204047890 */ /* 0x000fe4000fffe03f */
[----:B------:R-:W-:Y:S01]  /*14a0*/  UIADD3 UR6, UR6, 0x80, URZ ;  /* 0x0000008006067890 */ /* 0x000fe2000fffe03f */
[----:B------:R-:W-:Y:S01]  /*14b0*/  UMOV UR5, 0x80000020 ;  /* 0x8000002000057882 */ /* 0x000fe20000000000 */
[----:B------:R-:W-:Y:S01]  /*14c0*/  UMOV UR7, 0x40000040 ;  /* 0x4000004000077882 */ /* 0x000fe20000000000 */
[----:B------:R-:W-:Y:S02]  /*14d0*/  WARPGROUP.DEPBAR.LE gsb0, 0x0 ;  /* 0x00008000000079c5 */ /* 0x000fe40000010000 */
[----:B------:R-:W-:-:S06]  /*14e0*/  WARPGROUP.ARRIVE ;  /* 0x00000000000079c5 */ /* 0x000fcc0000000000 */
[----:B------:R-:W-:Y:S03]  /*14f0*/  HGMMA.64x128x16.F32.BF16 R24, gdesc[UR4].tnspB, R24, gsb0 ;  /* 0x41e00000041879f0 */ /* 0x000fe60008001818 */
[----:B------:R-:W-:Y:S02]  /*1500*/  WARPGROUP.DEPBAR.LE gsb0, 0x0 ;  /* 0x00008000000079c5 */ /* 0x000fe40000010000 */
[----:B------:R-:W-:Y:S05]  /*1510*/  @!P1 BRA `(.L_x_19) ;  /* 0x0000000000d89947 */ /* 0x000fea0003800000 */
[----:B------:R-:W-:Y:S02]  /*1520*/  UIADD3 UR4, UR39, 0x1, URZ ;  /* 0x0000000127047890 */ /* 0x000fe4000fffe03f */
[----:B------:R-:W-:Y:S02]  /*1530*/  UMOV UR9, UR39 ;  /* 0x0000002700097c82 */ /* 0x000fe40008000000 */
[----:B------:R-:W-:-:S04]  /*1540*/  UISETP.NE.AND UP0, UPT, UR4, 0xe, UPT ;  /* 0x0000000e0400788c */ /* 0x000fc8000bf05270 */
[----:B------:R-:W-:Y:S02]  /*1550*/  USEL UR5, URZ, 0x1, UP0 ;  /* 0x000000013f057887 */ /* 0x000fe40008000000 */
[----:B------:R-:W-:Y:S02]  /*1560*/  USEL UR8, UR4, URZ, UP0 ;  /* 0x0000003f04087287 */ /* 0x000fe40008000000 */
[----:B------:R-:W-:-:S06]  /*1570*/  ULOP3.LUT UR5, UR38, UR5, URZ, 0x3c, !UPT ;  /* 0x0000000526057292 */ /* 0x000fcc000f8e3c3f */
[----:B01----:R-:W-:-:S07]  /*1580*/  IMAD.U32 R5, RZ, RZ, UR5 ;  /* 0x00000005ff057e24 */ /* 0x003fce000f8e00ff */
.L_x_26:
[----:B01----:R-:W-:Y:S05]  /*1590*/  @!P0 BRA `(.L_x_20) ;  /* 0x0000000000048947 */ /* 0x003fea0003800000 */
[----:B------:R-:W-:Y:S01]  /*15a0*/  BPT.TRAP 0x1 ;  /* 0x000000040000795c */ /* 0x000fe20000300000 */
.L_x_20:
[----:B------:R-:W0:Y:S01]  /*15b0*/  S2UR UR5, SR_CgaCtaId ;  /* 0x00000000000579c3 */ /* 0x000e220000008800 */
[----:B------:R-:W-:Y:S01]  /*15c0*/  UMOV UR4, 0x400 ;  /* 0x0000040000047882 */ /* 0x000fe20000000000 */
[----:B------:R-:W-:Y:S01]  /*15d0*/  SHF.L.U32 R3, R5, 0x1f, RZ ;  /* 0x0000001f05037819 */ /* 0x000fe200000006ff */
[----:B0-----:R-:W-:-:S04]  /*15e0*/  ULEA UR11, UR5, UR4, 0x18 ;  /* 0x00000004050b7291 */ /* 0x001fc8000f8ec03f */
[----:B------:R-:W-:-:S09]  /*15f0*/  ULEA UR4, UR8, UR11, 0x3 ;  /* 0x0000000b08047291 */ /* 0x000fd2000f8e183f */
[----:B------:R0:W1:Y:S01]  /*1600*/  SYNCS.PHASECHK.TRANS64.TRYWAIT P1, [UR4], R3 ;  /* 0x00000003ff0075a7 */ /* 0x0000620008020144 */
[----:B------:R-:W-:Y:S05]  /*1610*/  @!P0 BRA `(.L_x_21) ;  /* 0x0000000000048947 */ /* 0x000fea0003800000 */
[----:B------:R-:W-:Y:S01]  /*1620*/  BPT.TRAP 0x1 ;  /* 0x000000040000795c */ /* 0x000fe20000300000 */
.L_x_21:
[----:B-1----:R-:W-:Y:S05]  /*1630*/  @P1 BRA `(.L_x_22) ;  /* 0x0000000000081947 */ /* 0x002fea0003800000 */
[----:B------:R-:W1:Y:S02]  /*1640*/  SYNCS.PHASECHK.TRANS64.TRYWAIT P1, [UR4], R3 ;  /* 0x00000003ff0075a7 */ /* 0x000e640008020144 */
[----:B-1----:R-:W-:Y:S05]  /*1650*/  @!P1 BRA `(.L_x_23) ;  /* 0x0000006800809947 */ /* 0x002fea0003800000 */
.L_x_22:
[----:B------:R-:W-:Y:S01]  /*1660*/  ULEA UR4, UR8, UR41, 0x9 ;  /* 0x0000002908047291 */ /* 0x000fe2000f8e483f */
[----:B------:R-:W-:Y:S01]  /*1670*/  WARPGROUP.ARRIVE ;  /* 0x00000000000079c5 */ /* 0x000fe20000000000 */
[----:B------:R-:W-:Y:S01]  /*1680*/  ULEA UR6, UR8, UR10, 0x9 ;  /* 0x0000000a08067291 */ /* 0x000fe2000f8e483f */
[----:B------:R-:W-:Y:S01]  /*1690*/  UMOV UR5, 0x80000020 ;  /* 0x8000002000057882 */ /* 0x000fe20000000000 */
[----:B------:R-:W-:-:S07]  /*16a0*/  UMOV UR7, 0x40000040 ;  /* 0x4000004000077882 */ /* 0x000fce0000000000 */
[----:B------:R-:W-:Y:S01]  /*16b0*/  HGMMA.64x128x16.F32.BF16 R24, gdesc[UR4].tnspB, R24, gsb0 ;  /* 0x41e00000041879f0 */ /* 0x000fe20008001818 */
        /* <DEDUP_REMOVED lines=9> */
[----:B------:R-:W-:Y:S01]  /*1750*/  BPT.TRAP 0x1 ;  /* 0x000000040000795c */ /* 0x000fe20000300000 */
.L_x_24:
[----:B------:R-:W-:Y:S01]  /*1760*/  ULEA UR4, UR9, UR11, 0x3 ;  /* 0x0000000b09047291 */ /* 0x000fe2000f8e183f */
[----:B------:R-:W-:-:S03]  /*1770*/  ISETP.GT.U32.AND P1, PT, R19, 0x1, PT ;  /* 0x000000011300780c */ /* 0x000fc60003f24070 */
[----:B------:R-:W-:-:S04]  /*1780*/  UIADD3 UR4, UR4, 0x70, URZ ;  /* 0x0000007004047890 */ /* 0x000fc8000fffe03f */
[----:B------:R-:W-:-:S09]  /*1790*/  UPRMT UR4, URZ, 0x654, UR4 ;  /* 0x000006543f047896 */ /* 0x000fd20008000004 */
[----:B------:R-:W-:Y:S01]  /*17a0*/  SYNCS.ARRIVE.TRANS64.RED.A1T0 RZ, [UR4], RZ ;  /* 0x000000ffffff79a7 */ /* 0x000fe20008100404 */
[----:B------:R-:W-:Y:S05]  /*17b0*/  @P1 BRA `(.L_x_25) ;  /* 0x0000000000041947 */ /* 0x000fea0003800000 */
[----:B------:R-:W-:Y:S01]  /*17c0*/  BPT.TRAP 0x1 ;  /* 0x000000040000795c */ /* 0x000fe20000300000 */
.L_x_25:
[----:B------:R-:W-:Y:S01]  /*17d0*/  UIADD3 UR8, UR8, 0x1, URZ ;  /* 0x0000000108087890 */ /* 0x000fe2000fffe03f */
[C---:B------:R-:W-:Y:S01]  /*17e0*/  ISETP.GT.AND P1, PT, R0.reuse, 0x1, PT ;  /* 0x000000010000780c */ /* 0x040fe20003f24270 */
[----:B------:R-:W-:Y:S01]  /*17f0*/  UIADD3 UR9, UR9, 0x1, URZ ;  /* 0x0000000109097890 */ /* 0x000fe2000fffe03f */
[----:B------:R-:W-:Y:S01]  /*1800*/  VIADD R0, R0, 0xffffffff ;  /* 0xffffffff00007836 */ /* 0x000fe20000000000 */
[----:B------:R-:W-:Y:S02]  /*1810*/  UISETP.NE.AND UP0, UPT, UR8, 0xe, UPT ;  /* 0x0000000e0800788c */ /* 0x000fe4000bf05270 */
[----:B------:R-:W-:Y:S02]  /*1820*/  UISETP.NE.AND UP1, UPT, UR9, 0xe, UPT ;  /* 0x0000000e0900788c */ /* 0x000fe4000bf25270 */
[----:B------:R-:W-:Y:S02]  /*1830*/  USEL UR4, URZ, 0x1, UP0 ;  /* 0x000000013f047887 */ /* 0x000fe40008000000 */
[----:B------:R-:W-:-:S02]  /*1840*/  USEL UR8, UR8, URZ, UP0 ;  /* 0x0000003f08087287 */ /* 0x000fc40008000000 */
[----:B------:R-:W-:Y:S02]  /*1850*/  USEL UR9, UR9, URZ, UP1 ;  /* 0x0000003f09097287 */ /* 0x000fe40008800000 */
[----:B------:R-:W-:Y:S01]  /*1860*/  LOP3.LUT R5, R5, UR4, RZ, 0x3c, !PT ;  /* 0x0000000405057c12 */ /* 0x000fe2000f8e3cff */
[----:B------:R-:W-:Y:S09]  /*1870*/  @P1 BRA `(.L_x_26) ;  /* 0xfffffffc00441947 */ /* 0x000ff2000383ffff */
.L_x_19:
[----:B------:R-:W2:Y:S02]  /*1880*/  LDC R0, c[0x0][0x28c] ;  /* 0x0000a300ff007b82 */ /* 0x000ea40000000800 */
[----:B--2---:R-:W-:-:S13]  /*1890*/  ISETP.GE.AND P1, PT, R0, 0x1, PT ;  /* 0x000000010000780c */ /* 0x004fda0003f26270 */
[----:B------:R-:W-:Y:S05]  /*18a0*/  @!P1 BRA `(.L_x_27) ;  /* 0x00000000004c9947 */ /* 0x000fea0003800000 */
[----:B------:R-:W-:Y:S05]  /*18b0*/  @!P0 BRA `(.L_x_28) ;  /* 0x0000000000048947 */ /* 0x000fea0003800000 */
[----:B------:R-:W-:Y:S01]  /*18c0*/  BPT.TRAP 0x1 ;  /* 0x000000040000795c */ /* 0x000fe20000300000 */
.L_x_28:
[----:B------:R-:W-:Y:S01]  /*18d0*/  UISETP.LT.AND UP0, UPT, UR40, 0x1, UPT ;  /* 0x000000012800788c */ /* 0x000fe2000bf01270 */
[----:B------:R-:W2:Y:S01]  /*18e0*/  S2UR UR7, SR_CgaCtaId ;  /* 0x00000000000779c3 */ /* 0x000ea20000008800 */
[----:B------:R-:W-:Y:S02]  /*18f0*/  ISETP.GT.U32.AND P0, PT, R19, 0x1, PT ;  /* 0x000000011300780c */ /* 0x000fe40003f04070 */
[----:B------:R-:W-:-:S04]  /*1900*/  USEL UR6, UR40, 0x1, UP0 ;  /* 0x0000000128067887 */ /* 0x000fc80008000000 */
[----:B------:R-:W-:-:S04]  /*1910*/  UIADD3 UR6, UR39, UR40, -UR6 ;  /* 0x0000002827067290 */ /* 0x000fc8000fffe806 */
[----:B------:R-:W-:-:S04]  /*1920*/  USHF.R.U32.HI UR4, URZ, 0x1, UR6 ;  /* 0x000000013f047899 */ /* 0x000fc80008011606 */
[----:B------:R-:W-:-:S04]  /*1930*/  UIMAD.WIDE.U32 UR4, UR4, -0x6db6db6d, URZ ;  /* 0x92492493040478a5 */ /* 0x000fc8000f8e003f */
[----:B------:R-:W-:-:S03]  /*1940*/  USHF.R.U32.HI UR4, URZ, 0x2, UR5 ;  /* 0x000000023f047899 */ /* 0x000fc60008011605 */
[----:B------:R-:W-:Y:S01]  /*1950*/  UMOV UR5, 0x400 ;  /* 0x0000040000057882 */ /* 0x000fe20000000000 */
[----:B------:R-:W-:Y:S02]  /*1960*/  UIMAD UR6, UR4, -0xe, UR6 ;  /* 0xfffffff2040678a4 */ /* 0x000fe4000f8e0206 */
[----:B--2---:R-:W-:-:S04]  /*1970*/  ULEA UR5, UR7, UR5, 0x18 ;  /* 0x0000000507057291 */ /* 0x004fc8000f8ec03f */
[----:B------:R-:W-:-:S04]  /*1980*/  ULEA UR6, UR6, UR5, 0x3 ;  /* 0x0000000506067291 */ /* 0x000fc8000f8e183f */
[----:B------:R-:W-:-:S04]  /*1990*/  UIADD3 UR6, UR6, 0x70, URZ ;  /* 0x0000007006067890 */ /* 0x000fc8000fffe03f */
[----:B------:R-:W-:-:S09]  /*19a0*/  UPRMT UR6, URZ, 0x654, UR6 ;  /* 0x000006543f067896 */ /* 0x000fd20008000006 */
[----:B------:R-:W-:Y:S01]  /*19b0*/  SYNCS.ARRIVE.TRANS64.RED.A1T0 RZ, [UR6], RZ ;  /* 0x000000ffffff79a7 */ /* 0x000fe20008100406 */
[----:B------:R-:W-:Y:S05]  /*19c0*/  @P0 BRA `(.L_x_27) ;  /* 0x0000000000040947 */ /* 0x000fea0003800000 */
[----:B------:R-:W-:Y:S01]  /*19d0*/  BPT.TRAP 0x1 ;  /* 0x000000040000795c */ /* 0x000fe20000300000 */
.L_x_27:
[----:B------:R-:W2:Y:S01]  /*19e0*/  LDC R6, c[0x0][0x288] ;  /* 0x0000a200ff067b82 */ /* 0x000ea20000000800 */
[----:B------:R-:W-:Y:S01]  /*19f0*/  LOP3.LUT R0, R22, 0x1, RZ, 0xc0, !PT ;  /* 0x0000000116007812 */ /* 0x000fe200078ec0ff */
[----:B------:R-:W-:Y:S01]  /*1a00*/  IMAD.SHL.U32 R13, R92, 0x80, RZ ;  /* 0x000000805c0d7824 */ /* 0x000fe200078e00ff */
[----:B01----:R-:W-:Y:S01]  /*1a10*/  SHF.R.U32.HI R3, RZ, 0x2, R18 ;  /* 0x00000002ff037819 */ /* 0x003fe20000011612 */
[----:B------:R-:W-:Y:S01]  /*1a20*/  UIADD3 UR39, UR40, UR39, URZ ;  /* 0x0000002728277290 */ /* 0x000fe2000fffe03f */
[----:B------:R-:W-:Y:S01]  /*1a30*/  LOP3.LUT R4, R18, 0x60, RZ, 0xc0, !PT ;  /* 0x0000006012047812 */ /* 0x000fe200078ec0ff */
[----:B------:R-:W-:Y:S01]  /*1a40*/  IMAD.SHL.U32 R8, R0, 0x40, RZ ;  /* 0x0000004000087824 */ /* 0x000fe200078e00ff */
[----:B------:R-:W-:Y:S01]  /*1a50*/  LOP3.LUT R5, R18, 0x3, RZ, 0xc0, !PT ;  /* 0x0000000312057812 */ /* 0x000fe200078ec0ff */
[----:B------:R-:W-:Y:S01]  /*1a60*/  UISETP.GT.U32.AND UP0, UPT, UR39, 0xd, UPT ;  /* 0x0000000d2700788c */ /* 0x000fe2000bf04070 */
[----:B------:R-:W-:Y:S01]  /*1a70*/  LOP3.LUT R3, R3, 0x7, RZ, 0xc0, !PT ;  /* 0x0000000703037812 */ /* 0x000fe200078ec0ff */
[----:B------:R-:W-:Y:S01]  /*1a80*/  ULDC UR7, c[0x0][0x284] ;  /* 0x0000a10000077ab9 */ /* 0x000fe20000000800 */
[----:B------:R-:W-:Y:S01]  /*1a90*/  SHF.R.U32.HI R4, RZ, 0x1, R4 ;  /* 0x00000001ff047819 */ /* 0x000fe20000011604 */
[----:B------:R-:W-:Y:S01]  /*1aa0*/  USHF.R.U32.HI UR4, URZ, 0x1, UR39 ;  /* 0x000000013f047899 */ /* 0x000fe20008011627 */
[----:B------:R-:W-:Y:S01]  /*1ab0*/  SHF.R.S32.HI R21, RZ, 0x1f, R89 ;  /* 0x0000001fff157819 */ /* 0x000fe20000011459 */
[----:B------:R-:W-:Y:S01]  /*1ac0*/  UISETP.LT.U32.AND UP0, UPT, UR40, 0xe, UP0 ;  /* 0x0000000e2800788c */ /* 0x000fe20008701070 */
[--C-:B------:R-:W-:Y:S01]  /*1ad0*/  IADD3 R7, RZ, -R4, -R3.reuse ;  /* 0x80000004ff077210 */ /* 0x100fe20007ffe803 */
[----:B------:R-:W-:Y:S01]  /*1ae0*/  UISETP.GE.U32.AND UP1, UPT, UR40, 0xe, UPT ;  /* 0x0000000e2800788c */ /* 0x000fe2000bf26070 */
[----:B------:R-:W-:Y:S01]  /*1af0*/  LOP3.LUT R3, R8, 0x40, R3, 0xe2, !PT ;  /* 0x0000004008037812 */ /* 0x000fe200078ee203 */
[----:B------:R-:W-:Y:S01]  /*1b00*/  IMAD.SHL.U32 R8, R18, 0x2, RZ ;  /* 0x0000000212087824 */ /* 0x000fe200078e00ff */
[----:B------:R-:W-:Y:S01]  /*1b10*/  ULDC.64 UR8, c[0x0][0x5d0] ;  /* 0x0001740000087ab9 */ /* 0x000fe20000000a00 */
[----:B------:R-:W-:Y:S01]  /*1b20*/  UIMAD.WIDE.U32 UR4, UR4, -0x6db6db6d, URZ ;  /* 0x92492493040478a5 */ /* 0x000fe2000f8e003f */
[----:B------:R-:W-:Y:S01]  /*1b30*/  IMAD.WIDE R10, R91, 0x80, RZ ;  /* 0x000000805b0a7825 */ /* 0x000fe200078e02ff */
[----:B------:R-:W-:Y:S01]  /*1b40*/  USEL UR6, URZ, 0x1, !UP0 ;  /* 0x000000013f067887 */ /* 0x000fe2000c000000 */
[----:B------:R-:W-:Y:S01]  /*1b50*/  LOP3.LUT R8, R13, 0x6, R8, 0xf8, !PT ;  /* 0x000000060d087812 */ /* 0x000fe200078ef808 */
[----:B------:R-:W-:Y:S01]  /*1b60*/  USHF.R.U32.HI UR4, URZ, 0x2, UR5 ;  /* 0x000000023f047899 */ /* 0x000fe20008011605 */
[----:B--2---:R-:W-:Y:S01]  /*1b70*/  IMAD R12, R5, -0x2, R6 ;  /* 0xfffffffe050c7824 */ /* 0x004fe200078e0206 */
[----:B------:R-:W-:Y:S01]  /*1b80*/  ISETP.GE.AND P0, PT, R13, R6, PT ;  /* 0x000000060d00720c */ /* 0x000fe20003f06270 */
[----:B------:R-:W-:Y:S01]  /*1b90*/  IMAD.SHL.U32 R5, R91, 0x80, RZ ;  /* 0x000000805b057824 */ /* 0x000fe200078e00ff */
[----:B------:R-:W-:Y:S01]  /*1ba0*/  SHF.R.S32.HI R9, RZ, 0x1f, R8 ;  /* 0x0000001fff097819 */ /* 0x000fe20000011408 */
[----:B------:R-:W-:Y:S01]  /*1bb0*/  IMAD R6, R21, UR8, RZ ;  /* 0x0000000815067c24 */ /* 0x000fe2000f8e02ff */
[----:B------:R-:W-:Y:S01]  /*1bc0*/  ULOP3.LUT UR38, UR38, UR6, URZ, 0x3c, !UPT ;  /* 0x0000000626267292 */ /* 0x000fe2000f8e3c3f */
[----:B------:R-:W-:Y:S01]  /*1bd0*/  IMAD R0, R0, -0x40, R7 ;  /* 0xffffffc000007824 */ /* 0x000fe200078e0207 */
[----:B------:R-:W-:Y:S01]  /*1be0*/  ISETP.GE.OR P0, PT, R5, UR7, P0 ;  /* 0x0000000705007c0c */ /* 0x000fe20008706670 */
[C---:B------:R-:W-:Y:S01]  /*1bf0*/  IMAD R15, R89.reuse, UR9, R6 ;  /* 0x00000009590f7c24 */ /* 0x040fe2000f8e0206 */
[----:B------:R-:W-:Y:S01]  /*1c00*/  LOP3.LUT R105, R10, R3, R4, 0xfe, !PT ;  /* 0x000000030a697212 */ /* 0x000fe200078efe04 */
[----:B------:R-:W-:Y:S01]  /*1c10*/  IMAD.WIDE.U32 R6, R89, UR8, R8 ;  /* 0x0000000859067c25 */ /* 0x000fe2000f8e0008 */
[----:B------:R-:W-:Y:S01]  /*1c20*/  UIMAD UR39, UR4, -0xe, UR39 ;  /* 0xfffffff2042778a4 */ /* 0x000fe2000f8e0227 */
[----:B------:R-:W-:Y:S01]  /*1c30*/  IADD3 R3, -R5, UR7, R0 ;  /* 0x0000000705037c10 */ /* 0x000fe2000fffe100 */
[----:B------:R-:W-:Y:S01]  /*1c40*/  @UP1 ULOP3.LUT UR38, UR38, 0x1, UR4, 0x78, !UPT ;  /* 0x0000000126261892 */ /* 0x000fe2000f8e7804 */
[----:B------:R-:W-:-:S02]  /*1c50*/  IMAD.IADD R7, R7, 0x1, R15 ;  /* 0x0000000107077824 */ /* 0x000fc400078e020f */
[----:B------:R-:W-:Y:S02]  /*1c60*/  IMAD.IADD R4, R12, 0x1, -R13 ;  /* 0x000000010c047824 */ /* 0x000fe400078e0a0d */
[----:B------:R-:W-:Y:S02]  /*1c70*/  IMAD.MOV.U32 R0, RZ, RZ, -0x1 ;  /* 0xffffffffff007424 */ /* 0x000fe400078e00ff */
[----:B------:R-:W-:Y:S05]  /*1c80*/  @P0 BRA `(.L_x_29) ;  /* 0x0000004000240947 */ /* 0x000fea0003800000 */
[----:B------:R-:W0:Y:S01]  /*1c90*/  LDC.64 R98, c[0x0][0x5c8] ;  /* 0x00017200ff627b82 */ /* 0x000e220000000a00 */
[----:B-----5:R-:W-:Y:S01]  /*1ca0*/  FSETP.NEU.AND P0, PT, R88, RZ, PT ;  /* 0x000000ff5800720b */ /* 0x020fe20003f0d000 */
[----:B------:R-:W-:Y:S01]  /*1cb0*/  BSSY B0, `(.L_x_29) ;  /* 0x0000406000007945 */ /* 0x000fe20003800000 */
[----:B------:R-:W-:-:S04]  /*1cc0*/  ISETP.GT.AND P2, PT, R4, RZ, PT ;  /* 0x000000ff0400720c */ /* 0x000fc80003f44270 */
[----:B------:R-:W-:Y:S01]  /*1cd0*/  ISETP.GT.AND P1, PT, R3, RZ, P2 ;  /* 0x000000ff0300720c */ /* 0x000fe20001724270 */
[-C--:B0-----:R-:W-:Y:S02]  /*1ce0*/  IMAD R12, R11, R98.reuse, RZ ;  /* 0x000000620b0c7224 */ /* 0x081fe400078e02ff */
[----:B------:R-:W-:-:S04]  /*1cf0*/  IMAD.WIDE.U32 R92, R105, R98, R6 ;  /* 0x00000062695c7225 */ /* 0x000fc800078e0006 */
[----:B------:R-:W-:-:S04]  /*1d00*/  IMAD R5, R105, R99, R12 ;  /* 0x0000006369057224 */ /* 0x000fc800078e020c */
[----:B------:R-:W-:Y:S01]  /*1d10*/  IMAD.IADD R91, R93, 0x1, R5 ;  /* 0x000000015d5b7824 */ /* 0x000fe200078e0205 */
[----:B------:R-:W-:Y:S06]  /*1d20*/  @!P0 BRA `(.L_x_30) ;  /* 0x0000002c00288947 */ /* 0x000fec0003800000 */
[----:B------:R-:W0:Y:S01]  /*1d30*/  LDC.64 R96, c[0x0][0x5b8] ;  /* 0x00016e00ff607b82 */ /* 0x000e220000000a00 */
[----:B------:R-:W-:-:S07]  /*1d40*/  ULDC.64 UR4, c[0x0][0x5c0] ;  /* 0x0001700000047ab9 */ /* 0x000fce0000000a00 */
[----:B------:R-:W1:Y:S08]  /*1d50*/  LDC.64 R100, c[0x0][0x5b0] ;  /* 0x00016c00ff647b82 */ /* 0x000e700000000a00 */
[----:B------:R-:W2:Y:S01]  /*1d60*/  LDC.64 R102, c[0x0][0x5a8] ;  /* 0x00016a00ff667b82 */ /* 0x000ea20000000a00 */
[-C--:B0-----:R-:W-:Y:S02]  /*1d70*/  IMAD R6, R21, R96.reuse, RZ ;  /* 0x0000006015067224 */ /* 0x081fe400078e02ff */
[----:B------:R-:W-:-:S04]  /*1d80*/  IMAD.WIDE.U32 R94, R89, R96, R8 ;  /* 0x00000060595e7225 */ /* 0x000fc800078e0008 */
[----:B------:R-:W-:Y:S02]  /*1d90*/  IMAD R93, R89, R97, R6 ;  /* 0x00000061595d7224 */ /* 0x000fe400078e0206 */
[-C--:B-1----:R-:W-:Y:S02]  /*1da0*/  IMAD R10, R11, R100.reuse, RZ ;  /* 0x000000640b0a7224 */ /* 0x082fe400078e02ff */
[----:B------:R-:W-:Y:S02]  /*1db0*/  IMAD.IADD R13, R95, 0x1, R93 ;  /* 0x000000015f0d7824 */ /* 0x000fe400078e025d */
[----:B------:R-:W-:Y:S02]  /*1dc0*/  IMAD.MOV.U32 R12, RZ, RZ, R94 ;  /* 0x000000ffff0c7224 */ /* 0x000fe400078e005e */
[C---:B------:R-:W-:Y:S02]  /*1dd0*/  IMAD R97, R105.reuse, R101, R10 ;  /* 0x0000006569617224 */ /* 0x040fe400078e020a */
[----:B------:R-:W-:-:S04]  /*1de0*/  IMAD.WIDE.U32 R6, R105, R100, R12 ;  /* 0x0000006469067225 */ /* 0x000fc800078e000c */
[----:B------:R-:W-:Y:S01]  /*1df0*/  IMAD.IADD R5, R7, 0x1, R97 ;  /* 0x0000000107057824 */ /* 0x000fe200078e0261 */
[----:B--2---:R-:W-:-:S04]  /*1e00*/  LEA R14, P0, R6, R102, 0x1 ;  /* 0x00000066060e7211 */ /* 0x004fc800078008ff */
[----:B------:R-:W-:-:S05]  /*1e10*/  LEA.HI.X R15, R6, R103, R5, 0x1, P0 ;  /* 0x00000067060f7211 */ /* 0x000fca00000f0c05 */
[----:B------:R0:W2:Y:S01]  /*1e20*/  @P1 LDG.E.LTC128B.U16 R5, desc[UR36][R14.64] ;  /* 0x000000240e051981 */ /* 0x0000a2000c1e1520 */
[----:B------:R-:W-:Y:S01]  /*1e30*/  LEA R10, P0, R92, UR4, 0x1 ;  /* 0x000000045c0a7c11 */ /* 0x000fe2000f8008ff */
[----:B------:R-:W-:Y:S01]  /*1e40*/  IMAD.WIDE.U32 R6, R105, R100, R8 ;  /* 0x0000006469067225 */ /* 0x000fe200078e0008 */
[----:B------:R-:W-:Y:S03]  /*1e50*/  BSSY B1, `(.L_x_31) ;  /* 0x0000012000017945 */ /* 0x000fe60003800000 */
[----:B------:R-:W-:Y:S02]  /*1e60*/  IMAD.IADD R7, R97, 0x1, R7 ;  /* 0x0000000161077824 */ /* 0x000fe400078e0207 */
[----:B------:R-:W-:Y:S01]  /*1e70*/  IMAD.WIDE.U32 R20, R89, R96, R6 ;  /* 0x0000006059147225 */ /* 0x000fe200078e0006 */
[----:B0-----:R-:W-:-:S03]  /*1e80*/  SHF.L.U64.HI R15, R100, 0x3, R101 ;  /* 0x00000003640f7819 */ /* 0x001fc60000010265 */
[----:B------:R-:W-:Y:S01]  /*1e90*/  IMAD.IADD R7, R93, 0x1, R21 ;  /* 0x000000015d077824 */ /* 0x000fe200078e0215 */
[----:B------:R-:W-:Y:S01]  /*1ea0*/  LEA R6, P4, R20, R102, 0x1 ;  /* 0x0000006614067211 */ /* 0x000fe200078808ff */
[----:B------:R-:W-:-:S03]  /*1eb0*/  IMAD.SHL.U32 R14, R100, 0x8, RZ ;  /* 0x00000008640e7824 */ /* 0x000fc600078e00ff */
[----:B------:R-:W-:Y:S01]  /*1ec0*/  LEA.HI.X R7, R20, R103, R7, 0x1, P4 ;  /* 0x0000006714077211 */ /* 0x000fe200020f0c07 */
[----:B--2---:R-:W-:-:S04]  /*1ed0*/  IMAD.U32 R11, R5, 0x10000, RZ ;  /* 0x00010000050b7824 */ /* 0x004fc800078e00ff */
[----:B------:R-:W-:-:S04]  /*1ee0*/  FMUL R11, R11, R88 ;  /* 0x000000580b0b7220 */ /* 0x000fc80000400000 */
[----:B------:R-:W-:Y:S01]  /*1ef0*/  FFMA R24, R24, R23, R11 ;  /* 0x0000001718187223 */ /* 0x000fe2000000000b */
[----:B------:R-:W-:Y:S02]  /*1f00*/  LEA.HI.X R11, R92, UR5, R91, 0x1, P0 ;  /* 0x000000055c0b7c11 */ /* 0x000fe400080f0c5b */
[----:B------:R-:W-:Y:S02]  /*1f10*/  ISETP.GT.AND P0, PT, R4, 0x1, PT ;  /* 0x000000010400780c */ /* 0x000fe40003f04270 */
[----:B------:R-:W-:Y:S02]  /*1f20*/  F2FP.BF16.F32.PACK_AB R24, RZ, R24 ;  /* 0x00000018ff18723e */ /* 0x000fe400000010ff */
[----:B------:R-:W-:-:S03]  /*1f30*/  ISETP.GT.AND P3, PT, R3, RZ, P0 ;  /* 0x000000ff0300720c */ /* 0x000fc60000764270 */
[----:B------:R0:W-:Y:S10]  /*1f40*/  @P1 STG.E.U16 desc[UR36][R10.64], R24 ;  /* 0x000000180a001986 */ /* 0x0001f4000c101524 */
[----:B------:R-:W-:Y:S05]  /*1f50*/  @!P3 BRA `(.L_x_32) ;  /* 0x000000000004b947 */ /* 0x000fea0003800000 */
[----:B------:R1:W5:Y:S02]  /*1f60*/  LDG.E.LTC128B.U16 R5, desc[UR36][R6.64+0x2] ;  /* 0x0000022406057981 */ /* 0x000364000c1e1520 */
.L_x_32:
[----:B------:R-:W-:Y:S05]  /*1f70*/  BSYNC B1 ;  /* 0x0000000000017941 */ /* 0x000fea0003800000 */
.L_x_31:
[----:B-----5:R-:W-:Y:S01]  /*1f80*/  IMAD.U32 R91, R5, 0x10000, RZ ;  /* 0x00010000055b7824 */ /* 0x020fe200078e00ff */
[----:B------:R-:W-:Y:S01]  /*1f90*/  ISETP.GT.AND P2, PT, R3, 0x8, P2 ;  /* 0x000000080300780c */ /* 0x000fe20001744270 */
[----:B------:R-:W-:Y:S01]  /*1fa0*/  IMAD.WIDE.U32 R20, R105, R100, R14 ;  /* 0x0000006469147225 */ /* 0x000fe200078e000e */
[----:B0-----:R-:W-:-:S03]  /*1fb0*/  PRMT R24, R5, 0x7610, R24 ;  /* 0x0000761005187816 */ /* 0x001fc60000000018 */
[----:B------:R-:W-:Y:S01]  /*1fc0*/  FMUL R12, R91, R88 ;  /* 0x000000585b0c7220 */ /* 0x000fe20000400000 */
[----:B------:R-:W-:Y:S01]  /*1fd0*/  IMAD.IADD R97, R97, 0x1, R21 ;  /* 0x0000000161617824 */ /* 0x000fe200078e0215 */
[----:B------:R-:W-:Y:S02]  /*1fe0*/  IADD3 R94, P1, R94, R20, RZ ;  /* 0x000000145e5e7210 */ /* 0x000fe40007f3e0ff */
[----:B------:R-:W-:-:S03]  /*1ff0*/  FFMA R12, R25, R23, R12 ;  /* 0x00000017190c7223 */ /* 0x000fc6000000000c */
[----:B------:R-:W-:Y:S02]  /*2000*/  IMAD.X R13, R97, 0x1, R13, P1 ;  /* 0x00000001610d7824 */ /* 0x000fe400008e060d */
[----:B------:R-:W-:Y:S02]  /*2010*/  F2FP.BF16.F32.PACK_AB R12, RZ, R12 ;  /* 0x0000000cff0c723e */ /* 0x000fe400000010ff */
[----:B------:R-:W-:Y:S02]  /*2020*/  LEA R14, P1, R94, R102, 0x1 ;  /* 0x000000665e0e7211 */ /* 0x000fe400078208ff */
[----:B------:R-:W-:Y:S02]  /*2030*/  PRMT R21, R12, 0x7610, R21 ;  /* 0x000076100c157816 */ /* 0x000fe40000000015 */
[----:B------:R-:W-:-:S03]  /*2040*/  LEA.HI.X R15, R94, R103, R13, 0x1, P1 ;  /* 0x000000675e0f7211 */ /* 0x000fc600008f0c0d */
[----:B------:R0:W-:Y:S04]  /*2050*/  @P3 STG.E.U16 desc[UR36][R10.64+0x2], R21 ;  /* 0x000002150a003986 */ /* 0x0001e8000c101524 */
[----:B------:R-:W2:Y:S01]  /*2060*/  @P2 LDG.E.LTC128B.U16 R24, desc[UR36][R14.64] ;  /* 0x000000240e182981 */ /* 0x000ea2000c1e1520 */
[----:B------:R-:W-:Y:S01]  /*2070*/  IADD3 R20, P1, R8, R20, RZ ;  /* 0x0000001408147210 */ /* 0x000fe20007f3e0ff */
[----:B------:R-:W-:Y:S01]  /*2080*/  BSSY B1, `(.L_x_33) ;  /* 0x0000011000017945 */ /* 0x000fe20003800000 */
[C---:B------:R-:W-:Y:S02]  /*2090*/  SHF.L.U64.HI R13, R98.reuse, 0x4, R99 ;  /* 0x00000004620d7819 */ /* 0x040fe40000010263 */
[----:B------:R-:W-:Y:S01]  /*20a0*/  ISETP.GT.AND P0, PT, R3, 0x8, P0 ;  /* 0x000000080300780c */ /* 0x000fe20000704270 */
[----:B0-----:R-:W-:Y:S01]  /*20b0*/  IMAD.X R21, R9, 0x1, R97, P1 ;  /* 0x0000000109157824 */ /* 0x001fe200008e0661 */
[----:B------:R-:W-:Y:S01]  /*20c0*/  LEA R12, P1, R98, R10, 0x4 ;  /* 0x0000000a620c7211 */ /* 0x000fe200078220ff */
[----:B------:R-:W-:-:S04]  /*20d0*/  IMAD.WIDE.U32 R20, R89, R96, R20 ;  /* 0x0000006059147225 */ /* 0x000fc800078e0014 */
[----:B------:R-:W-:Y:S01]  /*20e0*/  IMAD.X R13, R13, 0x1, R11, P1 ;  /* 0x000000010d0d7824 */ /* 0x000fe200008e060b */
[----:B------:R-:W-:Y:S01]  /*20f0*/  LEA R8, P3, R20, R102, 0x1 ;  /* 0x0000006614087211 */ /* 0x000fe200078608ff */
[----:B------:R-:W-:-:S05]  /*2100*/  IMAD.IADD R9, R93, 0x1, R21 ;  /* 0x000000015d097824 */ /* 0x000fca00078e0215 */
[----:B------:R-:W-:Y:S01]  /*2110*/  LEA.HI.X R9, R20, R103, R9, 0x1, P3 ;  /* 0x0000006714097211 */ /* 0x000fe200018f0c09 */
[----:B--2---:R-:W-:-:S04]  /*2120*/  IMAD.U32 R5, R24, 0x10000, RZ ;  /* 0x0001000018057824 */ /* 0x004fc800078e00ff */
[----:B------:R-:W-:-:S04]  /*2130*/  FMUL R5, R5, R88 ;  /* 0x0000005805057220 */ /* 0x000fc80000400000 */
[----:B------:R-:W-:-:S05]  /*2140*/  FFMA R5, R26, R23, R5 ;  /* 0x000000171a057223 */ /* 0x000fca0000000005 */
[----:B------:R-:W-:-:S05]  /*2150*/  F2FP.BF16.F32.PACK_AB R5, RZ, R5 ;  /* 0x00000005ff05723e */ /* 0x000fca00000010ff */
[----:B------:R0:W-:Y:S01]  /*2160*/  @P2 STG.E.U16 desc[UR36][R12.64], R5 ;  /* 0x000000050c002986 */ /* 0x0001e2000c101524 */
[----:B------:R-:W-:Y:S05]  /*2170*/  @!P0 BRA `(.L_x_34) ;  /* 0x0000000000048947 */ /* 0x000fea0003800000 */
[----:B------:R2:W5:Y:S02]  /*2180*/  LDG.E.LTC128B.U16 R24, desc[UR36][R8.64+0x2] ;  /* 0x0000022408187981 */ /* 0x000564000c1e1520 */
.L_x_34:
[----:B------:R-:W-:Y:S05]  /*2190*/  BSYNC B1 ;  /* 0x0000000000017941 */ /* 0x000fea0003800000 */
.L_x_33:
[----:B0----5:R-:W-:Y:S01]  /*21a0*/  IMAD.U32 R5, R24, 0x10000, RZ ;  /* 0x0001000018057824 */ /* 0x021fe200078e00ff */
[----:B------:R-:W-:Y:S01]  /*21b0*/  ISETP.GT.AND P1, PT, R4, 0x8, PT ;  /* 0x000000080400780c */ /* 0x000fe20003f24270 */
[----:B------:R-:W-:Y:S02]  /*21c0*/  BSSY B1, `(.L_x_35) ;  /* 0x0000008000017945 */ /* 0x000fe40003800000 */
[----:B------:R-:W-:Y:S01]  /*21d0*/  FMUL R14, R5, R88 ;  /* 0x00000058050e7220 */ /* 0x000fe20000400000 */
[----:B------:R-:W-:-:S03]  /*21e0*/  ISETP.GT.AND P2, PT, R3, RZ, P1 ;  /* 0x000000ff0300720c */ /* 0x000fc60000f44270 */
[----:B------:R-:W-:-:S05]  /*21f0*/  FFMA R14, R27, R23, R14 ;  /* 0x000000171b0e7223 */ /* 0x000fca000000000e */
[----:B------:R-:W-:-:S05]  /*2200*/  F2FP.BF16.F32.PACK_AB R14, RZ, R14 ;  /* 0x0000000eff0e723e */ /* 0x000fca00000010ff */
[----:B------:R0:W-:Y:S01]  /*2210*/  @P0 STG.E.U16 desc[UR36][R12.64+0x2], R14 ;  /* 0x0000020e0c000986 */ /* 0x0001e2000c101524 */
[----:B------:R-:W-:Y:S05]  /*2220*/  @!P2 BRA `(.L_x_36) ;  /* 0x000000000004a947 */ /* 0x000fea0003800000 */
[----:B------:R3:W5:Y:S02]  /*2230*/  LDG.E.LTC128B.U16 R24, desc[UR36][R6.64+0x10] ;  /* 0x0000102406187981 */ /* 0x000764000c1e1520 */
.L_x_36:
[----:B------:R-:W-:Y:S05]  /*2240*/  BSYNC B1 ;  /* 0x0000000000017941 */ /* 0x000fea0003800000 */
.L_x_35:
[----:B-----5:R-:W-:Y:S01]  /*2250*/  IMAD.U32 R5, R24, 0x10000, RZ ;  /* 0x0001000018057824 */ /* 0x020fe200078e00ff */
        /* <DEDUP_REMOVED lines=9> */
.L_x_38:
[----:B------:R-:W-:Y:S05]  /*22f0*/  BSYNC B1 ;  /* 0x0000000000017941 */ /* 0x000fea0003800000 */
.L_x_37:
[----:B----45:R-:W-:Y:S01]  /*2300*/  IMAD.U32 R5, R24, 0x10000, RZ ;  /* 0x0001000018057824 */ /* 0x030fe200078e00ff */
[----:B------:R-:W-:Y:S01]  /*2310*/  ISETP.GT.AND P1, PT, R3, 0x8, P1 ;  /* 0x000000080300780c */ /* 0x000fe20000f24270 */
[----:B------:R-:W-:Y:S02]  /*2320*/  BSSY B1, `(.L_x_39) ;  /* 0x0000007000017945 */ /* 0x000fe40003800000 */
[----:B0-----:R-:W-:-:S04]  /*2330*/  FMUL R14, R5, R88 ;  /* 0x00000058050e7220 */ /* 0x001fc80000400000 */
[----:B------:R-:W-:-:S05]  /*2340*/  FFMA R14, R29, R23, R14 ;  /* 0x000000171d0e7223 */ /* 0x000fca000000000e */
[----:B------:R-:W-:-:S05]  /*2350*/  F2FP.BF16.F32.PACK_AB R14, RZ, R14 ;  /* 0x0000000eff0e723e */ /* 0x000fca00000010ff */
[----:B------:R0:W-:Y:S01]  /*2360*/  @P3 STG.E.U16 desc[UR36][R10.64+0x12], R14 ;  /* 0x0000120e0a003986 */ /* 0x0001e2000c101524 */
[----:B------:R-:W-:Y:S05]  /*2370*/  @!P1 BRA `(.L_x_40) ;  /* 0x0000000000049947 */ /* 0x000fea0003800000 */
[----:B------:R4:W5:Y:S02]  /*2380*/  LDG.E.LTC128B.U16 R24, desc[UR36][R8.64+0x10] ;  /* 0x0000102408187981 */ /* 0x000964000c1e1520 */
.L_x_40:
[----:B------:R-:W-:Y:S05]  /*2390*/  BSYNC B1 ;  /* 0x0000000000017941 */ /* 0x000fea0003800000 */
.L_x_39:
[----:B-----5:R-:W-:Y:S01]  /*23a0*/  IMAD.U32 R5, R24, 0x10000, RZ ;  /* 0x0001000018057824 */ /* 0x020fe200078e00ff */
[----:B------:R-:W-:Y:S01]  /*23b0*/  ISETP.GT.AND P0, PT, R3, 0x8, P0 ;  /* 0x000000080300780c */ /* 0x000fe20000704270 */
[----:B------:R-:W-:Y:S02]  /*23c0*/  BSSY B1, `(.L_x_41) ;  /* 0x0000007000017945 */ /* 0x000fe40003800000 */
[----:B------:R-:W-:-:S04]  /*23d0*/  FMUL R5, R5, R88 ;  /* 0x0000005805057220 */ /* 0x000fc80000400000 */
[----:B------:R-:W-:-:S05]  /*23e0*/  FFMA R5, R30, R23, R5 ;  /* 0x000000171e057223 */ /* 0x000fca0000000005 */
[----:B------:R-:W-:-:S05]  /*23f0*/  F2FP.BF16.F32.PACK_AB R5, RZ, R5 ;  /* 0x00000005ff05723e */ /* 0x000fca00000010ff */
[----:B------:R0:W-:Y:S01]  /*2400*/  @P1 STG.E.U16 desc[UR36][R12.64+0x10], R5 ;  /* 0x000010050c001986 */ /* 0x0001e2000c101524 */
[----:B------:R-:W-:Y:S05]  /*2410*/  @!P0 BRA `(.L_x_42) ;  /* 0x0000000000048947 */ /* 0x000fea0003800000 */
[----:B------:R0:W5:Y:S02]  /*2420*/  LDG.E.LTC128B.U16 R24, desc[UR36][R8.64+0x12] ;  /* 0x0000122408187981 */ /* 0x000164000c1e1520 */
.L_x_42:
[----:B------:R-:W-:Y:S05]  /*2430*/  BSYNC B1 ;  /* 0x0000000000017941 */ /* 0x000fea0003800000 */
.L_x_41:
        /* <DEDUP_REMOVED lines=10> */
.L_x_44:
[----:B------:R-:W-:Y:S05]  /*24e0*/  BSYNC B1 ;  /* 0x0000000000017941 */ /* 0x000fea0003800000 */
.L_x_43:
        /* <DEDUP_REMOVED lines=10> */
.L_x_46:
[----:B------:R-:W-:Y:S05]  /*2590*/  BSYNC B1 ;  /* 0x0000000000017941 */ /* 0x000fea0003800000 */
.L_x_45:
[----:B0----5:R-:W-:Y:S01]  /*25a0*/  IMAD.U32 R5, R24, 0x10000, RZ ;  /* 0x0001000018057824 */ /* 0x021fe200078e00ff */
        /* <DEDUP_REMOVED lines=8> */
.L_x_48:
[----:B------:R-:W-:Y:S05]  /*2630*/  BSYNC B1 ;  /* 0x0000000000017941 */ /* 0x000fea0003800000 */
.L_x_47:
        /* <DEDUP_REMOVED lines=9> */
.L_x_50:
[----:B------:R-:W-:Y:S05]  /*26d0*/  BSYNC B1 ;  /* 0x0000000000017941 */ /* 0x000fea0003800000 */
.L_x_49:
        /* <DEDUP_REMOVED lines=10> */
.L_x_52:
[----:B------:R-:W-:Y:S05]  /*2780*/  BSYNC B1 ;  /* 0x0000000000017941 */ /* 0x000fea0003800000 */
.L_x_51:
        /* <DEDUP_REMOVED lines=10> */
.L_x_54:
[----:B------:R-:W-:Y:S05]  /*2830*/  BSYNC B1 ;  /* 0x0000000000017941 */ /* 0x000fea0003800000 */
.L_x_53:
        /* <DEDUP_REMOVED lines=9> */
.L_x_56:
[----:B------:R-:W-:Y:S05]  /*28d0*/  BSYNC B1 ;  /* 0x0000000000017941 */ /* 0x000fea0003800000 */
.L_x_55:
        /* <DEDUP_REMOVED lines=9> */
.L_x_58:
[----:B------:R-:W-:Y:S05]  /*2970*/  BSYNC B1 ;  /* 0x0000000000017941 */ /* 0x000fea0003800000 */
.L_x_57:
        /* <DEDUP_REMOVED lines=10> */
.L_x_60:
[----:B------:R-:W-:Y:S05]  /*2a20*/  BSYNC B1 ;  /* 0x0000000000017941 */ /* 0x000fea0003800000 */
.L_x_59:
        /* <DEDUP_REMOVED lines=10> */
.L_x_62:
[----:B------:R-:W-:Y:S05]  /*2ad0*/  BSYNC B1 ;  /* 0x0000000000017941 */ /* 0x000fea0003800000 */
.L_x_61:
        /* <DEDUP_REMOVED lines=9> */
.L_x_64:
[----:B------:R-:W-:Y:S05]  /*2b70*/  BSYNC B1 ;  /* 0x0000000000017941 */ /* 0x000fea0003800000 */
.L_x_63:
        /* <DEDUP_REMOVED lines=9> */
.L_x_66:
[----:B------:R-:W-:Y:S05]  /*2c10*/  BSYNC B1 ;  /* 0x0000000000017941 */ /* 0x000fea0003800000 */
.L_x_65:
        /* <DEDUP_REMOVED lines=10> */
.L_x_68:
[----:B------:R-:W-:Y:S05]  /*2cc0*/  BSYNC B1 ;  /* 0x0000000000017941 */ /* 0x000fea0003800000 */
.L_x_67:
        /* <DEDUP_REMOVED lines=10> */
.L_x_70:
[----:B------:R-:W-:Y:S05]  /*2d70*/  BSYNC B1 ;  /* 0x0000000000017941 */ /* 0x000fea0003800000 */
.L_x_69:
        /* <DEDUP_REMOVED lines=9> */
.L_x_72:
[----:B------:R-:W-:Y:S05]  /*2e10*/  BSYNC B1 ;  /* 0x0000000000017941 */ /* 0x000fea0003800000 */
.L_x_71:
        /* <DEDUP_REMOVED lines=9> */
.L_x_74:
[----:B------:R-:W-:Y:S05]  /*2eb0*/  BSYNC B1 ;  /* 0x0000000000017941 */ /* 0x000fea0003800000 */
.L_x_73:
        /* <DEDUP_REMOVED lines=10> */
.L_x_76:
[----:B------:R-:W-:Y:S05]  /*2f60*/  BSYNC B1 ;  /* 0x0000000000017941 */ /* 0x000fea0003800000 */
.L_x_75:
        /* <DEDUP_REMOVED lines=10> */
.L_x_78:
[----:B------:R-:W-:Y:S05]  /*3010*/  BSYNC B1 ;  /* 0x0000000000017941 */ /* 0x000fea0003800000 */
.L_x_77:
        /* <DEDUP_REMOVED lines=9> */
.L_x_80:
[----:B------:R-:W-:Y:S05]  /*30b0*/  BSYNC B1 ;  /* 0x0000000000017941 */ /* 0x000fea0003800000 */
.L_x_79:
        /* <DEDUP_REMOVED lines=9> */
.L_x_82:
[----:B------:R-:W-:Y:S05]  /*3150*/  BSYNC B1 ;  /* 0x0000000000017941 */ /* 0x000fea0003800000 */
.L_x_81:
        /* <DEDUP_REMOVED lines=10> */
.L_x_84:
[----:B------:R-:W-:Y:S05]  /*3200*/  BSYNC B1 ;  /* 0x0000000000017941 */ /* 0x000fea0003800000 */
.L_x_83:
        /* <DEDUP_REMOVED lines=10> */
.L_x_86:
[----:B------:R-:W-:Y:S05]  /*32b0*/  BSYNC B1 ;  /* 0x0000000000017941 */ /* 0x000fea0003800000 */
.L_x_85:
        /* <DEDUP_REMOVED lines=9> */
.L_x_88:
[----:B------:R-:W-:Y:S05]  /*3350*/  BSYNC B1 ;  /* 0x0000000000017941 */ /* 0x000fea0003800000 */
.L_x_87:
        /* <DEDUP_REMOVED lines=9> */
.L_x_90:
[----:B------:R-:W-:Y:S05]  /*33f0*/  BSYNC B1 ;  /* 0x0000000000017941 */ /* 0x000fea0003800000 */
.L_x_89:
        /* <DEDUP_REMOVED lines=10> */
.L_x_92:
[----:B------:R-:W-:Y:S05]  /*34a0*/  BSYNC B1 ;  /* 0x0000000000017941 */ /* 0x000fea0003800000 */
.L_x_91:
        /* <DEDUP_REMOVED lines=10> */
.L_x_94:
[----:B------:R-:W-:Y:S05]  /*3550*/  BSYNC B1 ;  /* 0x0000000000017941 */ /* 0x000fea0003800000 */
.L_x_93:
        /* <DEDUP_REMOVED lines=9> */
.L_x_96:
[----:B------:R-:W-:Y:S05]  /*35f0*/  BSYNC B1 ;  /* 0x0000000000017941 */ /* 0x000fea0003800000 */
.L_x_95:
        /* <DEDUP_REMOVED lines=9> */
.L_x_98:
[----:B------:R-:W-:Y:S05]  /*3690*/  BSYNC B1 ;  /* 0x0000000000017941 */ /* 0x000fea0003800000 */
.L_x_97:
        /* <DEDUP_REMOVED lines=10> */
.L_x_100:
[----:B------:R-:W-:Y:S05]  /*3740*/  BSYNC B1 ;  /* 0x0000000000017941 */ /* 0x000fea0003800000 */
.L_x_99:
        /* <DEDUP_REMOVED lines=10> */
.L_x_102:
[----:B------:R-:W-:Y:S05]  /*37f0*/  BSYNC B1 ;  /* 0x0000000000017941 */ /* 0x000fea0003800000 */
.L_x_101:
        /* <DEDUP_REMOVED lines=9> */
.L_x_104:
[----:B------:R-:W-:Y:S05]  /*3890*/  BSYNC B1 ;  /* 0x0000000000017941 */ /* 0x000fea0003800000 */
.L_x_103:
        /* <DEDUP_REMOVED lines=9> */
.L_x_106:
[----:B------:R-:W-:Y:S05]  /*3930*/  BSYNC B1 ;  /* 0x0000000000017941 */ /* 0x000fea0003800000 */
.L_x_105:
        /* <DEDUP_REMOVED lines=10> */
.L_x_108:
[----:B------:R-:W-:Y:S05]  /*39e0*/  BSYNC B1 ;  /* 0x0000000000017941 */ /* 0x000fea0003800000 */
.L_x_107:
        /* <DEDUP_REMOVED lines=10> */
.L_x_110:
[----:B------:R-:W-:Y:S05]  /*3a90*/  BSYNC B1 ;  /* 0x0000000000017941 */ /* 0x000fea0003800000 */
.L_x_109:
        /* <DEDUP_REMOVED lines=9> */
.L_x_112:
[----:B------:R-:W-:Y:S05]  /*3b30*/  BSYNC B1 ;  /* 0x0000000000017941 */ /* 0x000fea0003800000 */
.L_x_111:
        /* <DEDUP_REMOVED lines=9> */
.L_x_114:
[----:B------:R-:W-:Y:S05]  /*3bd0*/  BSYNC B1 ;  /* 0x0000000000017941 */ /* 0x000fea0003800000 */
.L_x_113:
        /* <DEDUP_REMOVED lines=10> */
.L_x_116:
[----:B------:R-:W-:Y:S05]  /*3c80*/  BSYNC B1 ;  /* 0x0000000000017941 */ /* 0x000fea0003800000 */
.L_x_115:
        /* <DEDUP_REMOVED lines=10> */
.L_x_118:
[----:B------:R-:W-:Y:S05]  /*3d30*/  BSYNC B1 ;  /* 0x0000000000017941 */ /* 0x000fea0003800000 */
.L_x_117:
        /* <DEDUP_REMOVED lines=9> */
.L_x_120:
[----:B------:R-:W-:Y:S05]  /*3dd0*/  BSYNC B1 ;  /* 0x0000000000017941 */ /* 0x000fea0003800000 */
.L_x_119:
        /* <DEDUP_REMOVED lines=9> */
.L_x_122:
[----:B------:R-:W-:Y:S05]  /*3e70*/  BSYNC B1 ;  /* 0x0000000000017941 */ /* 0x000fea0003800000 */
.L_x_121:
        /* <DEDUP_REMOVED lines=10> */
.L_x_124:
[----:B------:R-:W-:Y:S05]  /*3f20*/  BSYNC B1 ;  /* 0x0000000000017941 */ /* 0x000fea0003800000 */
.L_x_123:
        /* <DEDUP_REMOVED lines=10> */
.L_x_126:
[----:B------:R-:W-:Y:S05]  /*3fd0*/  BSYNC B1 ;  /* 0x0000000000017941 */ /* 0x000fea0003800000 */
.L_x_125:
        /* <DEDUP_REMOVED lines=9> */
.L_x_128:
[----:B------:R-:W-:Y:S05]  /*4070*/  BSYNC B1 ;  /* 0x0000000000017941 */ /* 0x000fea0003800000 */
.L_x_127:
        /* <DEDUP_REMOVED lines=9> */
.L_x_130:
[----:B------:R-:W-:Y:S05]  /*4110*/  BSYNC B1 ;  /* 0x0000000000017941 */ /* 0x000fea0003800000 */
.L_x_129:
        /* <DEDUP_REMOVED lines=10> */
.L_x_132:
[----:B------:R-:W-:Y:S05]  /*41c0*/  BSYNC B1 ;  /* 0x0000000000017941 */ /* 0x000fea0003800000 */
.L_x_131:
        /* <DEDUP_REMOVED lines=10> */
.L_x_134:
[----:B------:R-:W-:Y:S05]  /*4270*/  BSYNC B1 ;  /* 0x0000000000017941 */ /* 0x000fea0003800000 */
.L_x_133:
        /* <DEDUP_REMOVED lines=9> */
.L_x_136:
[----:B------:R-:W-:Y:S05]  /*4310*/  BSYNC B1 ;  /* 0x0000000000017941 */ /* 0x000fea0003800000 */
.L_x_135:
        /* <DEDUP_REMOVED lines=9> */
.L_x_138:
[----:B------:R-:W-:Y:S05]  /*43b0*/  BSYNC B1 ;  /* 0x0000000000017941 */ /* 0x000fea0003800000 */
.L_x_137:
        /* <DEDUP_REMOVED lines=10> */
.L_x_140:
[----:B------:R-:W-:Y:S05]  /*4460*/  BSYNC B1 ;  /* 0x0000000000017941 */ /* 0x000fea0003800000 */
.L_x_139:
        /* <DEDUP_REMOVED lines=10> */
.L_x_142:
[----:B------:R-:W-:Y:S05]  /*4510*/  BSYNC B1 ;  /* 0x0000000000017941 */ /* 0x000fea0003800000 */
.L_x_141:
        /* <DEDUP_REMOVED lines=9> */
.L_x_144:
[----:B------:R-:W-:Y:S05]  /*45b0*/  BSYNC B1 ;  /* 0x0000000000017941 */ /* 0x000fea0003800000 */
.L_x_143:
        /* <DEDUP_REMOVED lines=9> */
.L_x_146:
[----:B------:R-:W-:Y:S05]  /*4650*/  BSYNC B1 ;  /* 0x0000000000017941 */ /* 0x000fea0003800000 */
.L_x_145:
        /* <DEDUP_REMOVED lines=10> */
.L_x_148:
[----:B------:R-:W-:Y:S05]  /*4700*/  BSYNC B1 ;  /* 0x0000000000017941 */ /* 0x000fea0003800000 */
.L_x_147:
[----:B-----5:R-:W-:Y:S01]  /*4710*/  IMAD.U32 R5, R24, 0x10000, RZ ;  /* 0x0001000018057824 */ /* 0x020fe200078e00ff */
[----:B------:R-:W-:Y:S01]  /*4720*/  ISETP.GT.AND P0, PT, R4, 0x79, PT ;  /* 0x000000790400780c */ /* 0x000fe20003f04270 */
[----:B------:R-:W-:Y:S01]  /*4730*/  @P2 IMAD.MOV.U32 R4, RZ, RZ, R10 ;  /* 0x000000ffff042224 */ /* 0x000fe200078e000a */
[----:B------:R-:W-:Y:S01]  /*4740*/  BSSY B1, `(.L_x_149) ;  /* 0x000000a000017945 */ /* 0x000fe20003800000 */
[----:B------:R-:W-:Y:S01]  /*4750*/  FMUL R5, R5, R88 ;  /* 0x0000005805057220 */ /* 0x000fe20000400000 */
[----:B------:R-:W-:-:S03]  /*4760*/  ISETP.GT.AND P3, PT, R3, RZ, P0 ;  /* 0x000000ff0300720c */ /* 0x000fc60000764270 */
[----:B------:R-:W-:-:S05]  /*4770*/  FFMA R5, R84, R23, R5 ;  /* 0x0000001754057223 */ /* 0x000fca0000000005 */
[----:B------:R-:W-:-:S04]  /*4780*/  F2FP.BF16.F32.PACK_AB R5, RZ, R5 ;  /* 0x00000005ff05723e */ /* 0x000fc800000010ff */
[----:B0-----:R-:W-:Y:S01]  /*4790*/  PRMT R14, R5, 0x7610, R14 ;  /* 0x00007610050e7816 */ /* 0x001fe2000000000e */
[----:B------:R-:W-:-:S05]  /*47a0*/  @P2 IMAD.MOV.U32 R5, RZ, RZ, R11 ;  /* 0x000000ffff052224 */ /* 0x000fca00078e000b */
[----:B------:R0:W-:Y:S01]  /*47b0*/  @P2 STG.E.U16 desc[UR36][R4.64+0xf0], R14 ;  /* 0x0000f00e04002986 */ /* 0x0001e2000c101524 */
[----:B------:R-:W-:Y:S05]  /*47c0*/  @!P3 BRA `(.L_x_150) ;  /* 0x000000000004b947 */ /* 0x000fea0003800000 */
[----:B------:R0:W5:Y:S02]  /*47d0*/  LDG.E.LTC128B.U16 R24, desc[UR36][R6.64+0xf2] ;  /* 0x0000f22406187981 */ /* 0x000164000c1e1520 */
.L_x_150:
[----:B------:R-:W-:Y:S05]  /*47e0*/  BSYNC B1 ;  /* 0x0000000000017941 */ /* 0x000fea0003800000 */
.L_x_149:
        /* <DEDUP_REMOVED lines=9> */
.L_x_152:
[----:B------:R-:W-:Y:S05]  /*4880*/  BSYNC B1 ;  /* 0x0000000000017941 */ /* 0x000fea0003800000 */
.L_x_151:
[----:B-----5:R-:W-:Y:S01]  /*4890*/  IMAD.U32 R5, R24, 0x10000, RZ ;  /* 0x0001000018057824 */ /* 0x020fe200078e00ff */
[----:B------:R-:W-:Y:S01]  /*48a0*/  ISETP.GT.AND P0, PT, R3, 0x8, P0 ;  /* 0x000000080300780c */ /* 0x000fe20000704270 */
[----:B0-----:R-:W-:Y:S01]  /*48b0*/  @P1 IMAD.MOV.U32 R4, RZ, RZ, R12 ;  /* 0x000000ffff041224 */ /* 0x001fe200078e000c */
[----:B------:R-:W-:Y:S01]  /*48c0*/  BSSY B1, `(.L_x_153) ;  /* 0x0000009000017945 */ /* 0x000fe20003800000 */
[----:B------:R-:W-:-:S04]  /*48d0*/  FMUL R5, R5, R88 ;  /* 0x0000005805057220 */ /* 0x000fc80000400000 */
[----:B------:R-:W-:-:S05]  /*48e0*/  FFMA R5, R86, R23, R5 ;  /* 0x0000001756057223 */ /* 0x000fca0000000005 */
[----:B------:R-:W-:-:S04]  /*48f0*/  F2FP.BF16.F32.PACK_AB R5, RZ, R5 ;  /* 0x00000005ff05723e */ /* 0x000fc800000010ff */
[----:B-1-3--:R-:W-:Y:S01]  /*4900*/  PRMT R6, R5, 0x7610, R6 ;  /* 0x0000761005067816 */ /* 0x00afe20000000006 */
[----:B------:R-:W-:-:S05]  /*4910*/  @P1 IMAD.MOV.U32 R5, RZ, RZ, R13 ;  /* 0x000000ffff051224 */ /* 0x000fca00078e000d */
[----:B------:R0:W-:Y:S01]  /*4920*/  @P1 STG.E.U16 desc[UR36][R4.64+0xf0], R6 ;  /* 0x0000f00604001986 */ /* 0x0001e2000c101524 */
[----:B------:R-:W-:Y:S05]  /*4930*/  @!P0 BRA `(.L_x_154) ;  /* 0x0000000000048947 */ /* 0x000fea0003800000 */
[----:B------:R1:W5:Y:S02]  /*4940*/  LDG.E.LTC128B.U16 R24, desc[UR36][R8.64+0xf2] ;  /* 0x0000f22408187981 */ /* 0x000364000c1e1520 */
.L_x_154:
[----:B------:R-:W-:Y:S05]  /*4950*/  BSYNC B1 ;  /* 0x0000000000017941 */ /* 0x000fea0003800000 */
.L_x_153:
[----:B------:R-:W-:Y:S05]  /*4960*/  @!P0 BRA `(.L_x_155) ;  /* 0x0000001000e88947 */ /* 0x000fea0003800000 */
[----:B-----5:R-:W-:-:S04]  /*4970*/  IMAD.U32 R3, R24, 0x10000, RZ ;  /* 0x0001000018037824 */ /* 0x020fc800078e00ff */
[----:B0-----:R-:W-:-:S04]  /*4980*/  FMUL R4, R3, R88 ;  /* 0x0000005803047220 */ /* 0x001fc80000400000 */
[----:B------:R-:W-:-:S05]  /*4990*/  FFMA R4, R87, R23, R4 ;  /* 0x0000001757047223 */ /* 0x000fca0000000004 */
[----:B------:R-:W-:-:S05]  /*49a0*/  F2FP.BF16.F32.PACK_AB R4, RZ, R4 ;  /* 0x00000004ff04723e */ /* 0x000fca00000010ff */
[----:B------:R3:W-:Y:S01]  /*49b0*/  STG.E.U16 desc[UR36][R12.64+0xf2], R4 ;  /* 0x0000f2040c007986 */ /* 0x0007e2000c101524 */
[----:B------:R-:W-:Y:S05]  /*49c0*/  BRA `(.L_x_155) ;  /* 0x0000001000d07947 */ /* 0x000fea0003800000 */
.L_x_30:
[----:B------:R-:W-:Y:S01]  /*49d0*/  ISETP.GT.AND P0, PT, R4, 0x1, PT ;  /* 0x000000010400780c */ /* 0x000fe20003f04270 */
[----:B------:R-:W-:Y:S01]  /*49e0*/  ULDC.64 UR4, c[0x0][0x5c0] ;  /* 0x0001700000047ab9 */ /* 0x000fe20000000a00 */
[-C--:B------:R-:W-:Y:S01]  /*49f0*/  FMUL R24, R24, R23.reuse ;  /* 0x0000001718187220 */ /* 0x080fe20000400000 */
[-C--:B------:R-:W-:Y:S01]  /*4a00*/  FMUL R25, R25, R23.reuse ;  /* 0x0000001719197220 */ /* 0x080fe20000400000 */
[----:B------:R-:W-:Y:S01]  /*4a10*/  ISETP.GT.AND P3, PT, R3, RZ, P0 ;  /* 0x000000ff0300720c */ /* 0x000fe20000764270 */
[-C--:B------:R-:W-:Y:S01]  /*4a20*/  FMUL R26, R26, R23.reuse ;  /* 0x000000171a1a7220 */ /* 0x080fe20000400000 */
[----:B------:R-:W-:Y:S01]  /*4a30*/  LEA R6, P4, R92, UR4, 0x1 ;  /* 0x000000045c067c11 */ /* 0x000fe2000f8808ff */
[-C--:B------:R-:W-:Y:S01]  /*4a40*/  FMUL R27, R27, R23.reuse ;  /* 0x000000171b1b7220 */ /* 0x080fe20000400000 */
[----:B------:R-:W-:Y:S01]  /*4a50*/  F2FP.BF16.F32.PACK_AB R24, RZ, R24 ;  /* 0x00000018ff18723e */ /* 0x000fe200000010ff */
[-C--:B------:R-:W-:Y:S01]  /*4a60*/  FMUL R28, R28, R23.reuse ;  /* 0x000000171c1c7220 */ /* 0x080fe20000400000 */
[----:B------:R-:W-:Y:S01]  /*4a70*/  LEA.HI.X R7, R92, UR5, R91, 0x1, P4 ;  /* 0x000000055c077c11 */ /* 0x000fe2000a0f0c5b */
[----:B------:R-:W-:Y:S01]  /*4a80*/  FMUL R29, R29, R23 ;  /* 0x000000171d1d7220 */ /* 0x000fe20000400000 */
[----:B------:R-:W-:Y:S01]  /*4a90*/  F2FP.BF16.F32.PACK_AB R25, RZ, R25 ;  /* 0x00000019ff19723e */ /* 0x000fe200000010ff */
[-C--:B------:R-:W-:Y:S01]  /*4aa0*/  FMUL R30, R30, R23.reuse ;  /* 0x000000171e1e7220 */ /* 0x080fe20000400000 */
[----:B------:R-:W-:Y:S01]  /*4ab0*/  SHF.L.U64.HI R99, R98, 0x4, R99 ;  /* 0x0000000462637819 */ /* 0x000fe20000010263 */
[----:B------:R-:W-:Y:S01]  /*4ac0*/  @P1 STG.E.U16 desc[UR36][R6.64], R24 ;  /* 0x0000001806001986 */ /* 0x000fe2000c101524 */
[----:B------:R-:W-:Y:S01]  /*4ad0*/  ISETP.GT.AND P1, PT, R4, 0x8, PT ;  /* 0x000000080400780c */ /* 0x000fe20003f24270 */
[-C--:B------:R-:W-:Y:S01]  /*4ae0*/  FMUL R31, R31, R23.reuse ;  /* 0x000000171f1f7220 */ /* 0x080fe20000400000 */
[C---:B------:R-:W-:Y:S01]  /*4af0*/  ISETP.GT.AND P4, PT, R3.reuse, 0x8, P0 ;  /* 0x000000080300780c */ /* 0x040fe20000784270 */
[----:B------:R-:W-:Y:S01]  /*4b00*/  @P3 STG.E.U16 desc[UR36][R6.64+0x2], R25 ;  /* 0x0000021906003986 */ /* 0x000fe2000c101524 */
[----:B------:R-:W-:Y:S01]  /*4b10*/  LEA R8, P3, R98, R6, 0x4 ;  /* 0x0000000662087211 */ /* 0x000fe200078620ff */
[-C--:B------:R-:W-:Y:S01]  /*4b20*/  FMUL R32, R32, R23.reuse ;  /* 0x0000001720207220 */ /* 0x080fe20000400000 */
[----:B------:R-:W-:Y:S01]  /*4b30*/  ISETP.GT.AND P2, PT, R3, 0x8, P2 ;  /* 0x000000080300780c */ /* 0x000fe20001744270 */
[-C--:B------:R-:W-:Y:S01]  /*4b40*/  FMUL R33, R33, R23.reuse ;  /* 0x0000001721217220 */ /* 0x080fe20000400000 */
[----:B------:R-:W-:Y:S01]  /*4b50*/  ISETP.GT.AND P0, PT, R4, 0x9, PT ;  /* 0x000000090400780c */ /* 0x000fe20003f04270 */
[----:B------:R-:W-:Y:S01]  /*4b60*/  IMAD.X R9, R99, 0x1, R7, P3 ;  /* 0x0000000163097824 */ /* 0x000fe200018e0607 */
[C---:B------:R-:W-:Y:S01]  /*4b70*/  ISETP.GT.AND P5, PT, R3.reuse, RZ, P1 ;  /* 0x000000ff0300720c */ /* 0x040fe20000fa4270 */
[-C--:B------:R-:W-:Y:S01]  /*4b80*/  FMUL R34, R34, R23.reuse ;  /* 0x0000001722227220 */ /* 0x080fe20000400000 */
[----:B------:R-:W-:Y:S01]  /*4b90*/  ISETP.GT.AND P3, PT, R3, RZ, P0 ;  /* 0x000000ff0300720c */ /* 0x000fe20000764270 */
[-C--:B------:R-:W-:Y:S01]  /*4ba0*/  FMUL R35, R35, R23.reuse ;  /* 0x0000001723237220 */ /* 0x080fe20000400000 */
[----:B------:R-:W-:Y:S01]  /*4bb0*/  F2FP.BF16.F32.PACK_AB R26, RZ, R26 ;  /* 0x0000001aff1a723e */ /* 0x000fe200000010ff */
[----:B------:R-:W-:Y:S01]  /*4bc0*/  FMUL R36, R36, R23 ;  /* 0x0000001724247220 */ /* 0x000fe20000400000 */
[----:B------:R-:W-:Y:S01]  /*4bd0*/  F2FP.BF16.F32.PACK_AB R27, RZ, R27 ;  /* 0x0000001bff1b723e */ /* 0x000fe200000010ff */
[----:B------:R-:W-:Y:S01]  /*4be0*/  FMUL R37, R37, R23 ;  /* 0x0000001725257220 */ /* 0x000fe20000400000 */
[----:B------:R-:W-:Y:S01]  /*4bf0*/  F2FP.BF16.F32.PACK_AB R28, RZ, R28 ;  /* 0x0000001cff1c723e */ /* 0x000fe200000010ff */
[----:B------:R-:W-:Y:S01]  /*4c00*/  @P2 STG.E.U16 desc[UR36][R8.64], R26 ;  /* 0x0000001a08002986 */ /* 0x000fe2000c101524 */
[----:B------:R-:W-:Y:S01]  /*4c10*/  F2FP.BF16.F32.PACK_AB R29, RZ, R29 ;  /* 0x0000001dff1d723e */ /* 0x000fe200000010ff */
[-C--:B------:R-:W-:Y:S01]  /*4c20*/  FMUL R38, R38, R23.reuse ;  /* 0x0000001726267220 */ /* 0x080fe20000400000 */
[----:B------:R-:W-:Y:S01]  /*4c30*/  ISETP.GT.AND P2, PT, R3, 0x8, P1 ;  /* 0x000000080300780c */ /* 0x000fe20000f44270 */
[----:B------:R-:W-:Y:S01]  /*4c40*/  @P4 STG.E.U16 desc[UR36][R8.64+0x2], R27 ;  /* 0x0000021b08004986 */ /* 0x000fe2000c101524 */
[----:B------:R-:W-:Y:S01]  /*4c50*/  ISETP.GT.AND P1, PT, R4, 0x10, PT ;  /* 0x000000100400780c */ /* 0x000fe20003f24270 */
[-C--:B------:R-:W-:Y:S01]  /*4c60*/  FMUL R39, R39, R23.reuse ;  /* 0x0000001727277220 */ /* 0x080fe20000400000 */
[----:B------:R-:W-:Y:S01]  /*4c70*/  F2FP.BF16.F32.PACK_AB R30, RZ, R30 ;  /* 0x0000001eff1e723e */ /* 0x000fe200000010ff */
[----:B------:R-:W-:Y:S01]  /*4c80*/  @P5 STG.E.U16 desc[UR36][R6.64+0x10], R28 ;  /* 0x0000101c06005986 */ /* 0x000fe2000c101524 */
[C---:B------:R-:W-:Y:S01]  /*4c90*/  ISETP.GT.AND P4, PT, R3.reuse, RZ, P1 ;  /* 0x000000ff0300720c */ /* 0x040fe20000f84270 */
[----:B------:R-:W-:Y:S01]  /*4ca0*/  FMUL R40, R40, R23 ;  /* 0x0000001728287220 */ /* 0x000fe20000400000 */
[----:B------:R-:W-:Y:S01]  /*4cb0*/  F2FP.BF16.F32.PACK_AB R31, RZ, R31 ;  /* 0x0000001fff1f723e */ /* 0x000fe200000010ff */
[----:B------:R-:W-:Y:S01]  /*4cc0*/  @P3 STG.E.U16 desc[UR36][R6.64+0x12], R29 ;  /* 0x0000121d06003986 */ /* 0x000fe2000c101524 */
[----:B------:R-:W-:Y:S01]  /*4cd0*/  ISETP.GT.AND P3, PT, R3, 0x8, P0 ;  /* 0x000000080300780c */ /* 0x000fe20000764270 */
[-C--:B------:R-:W-:Y:S01]  /*4ce0*/  FMUL R41, R41, R23.reuse ;  /* 0x0000001729297220 */ /* 0x080fe20000400000 */
[----:B------:R-:W-:Y:S01]  /*4cf0*/  ISETP.GT.AND P0, PT, R4, 0x11, PT ;  /* 0x000000110400780c */ /* 0x000fe20003f04270 */
[----:B------:R-:W-:Y:S01]  /*4d00*/  @P2 STG.E.U16 desc[UR36][R8.64+0x10], R30 ;  /* 0x0000101e08002986 */ /* 0x000fe2000c101524 */
[----:B------:R-:W-:Y:S01]  /*4d10*/  F2FP.BF16.F32.PACK_AB R32, RZ, R32 ;  /* 0x00000020ff20723e */ /* 0x000fe200000010ff */
[-C--:B------:R-:W-:Y:S01]  /*4d20*/  FMUL R42, R42, R23.reuse ;  /* 0x000000172a2a7220 */ /* 0x080fe20000400000 */
[----:B------:R-:W-:Y:S01]  /*4d30*/  ISETP.GT.AND P5, PT, R3, RZ, P0 ;  /* 0x000000ff0300720c */ /* 0x000fe200007a4270 */
[-C--:B------:R-:W-:Y:S01]  /*4d40*/  FMUL R43, R43, R23.reuse ;  /* 0x000000172b2b7220 */ /* 0x080fe20000400000 */
[----:B------:R-:W-:Y:S01]  /*4d50*/  ISETP.GT.AND P2, PT, R3, 0x8, P1 ;  /* 0x000000080300780c */ /* 0x000fe20000f44270 */
[-C--:B------:R-:W-:Y:S01]  /*4d60*/  FMUL R44, R44, R23.reuse ;  /* 0x000000172c2c7220 */ /* 0x080fe20000400000 */
[----:B------:R-:W-:Y:S01]  /*4d70*/  ISETP.GT.AND P1, PT, R4, 0x18, PT ;  /* 0x000000180400780c */ /* 0x000fe20003f24270 */
[----:B------:R-:W-:Y:S01]  /*4d80*/  FMUL R45, R45, R23 ;  /* 0x000000172d2d7220 */ /* 0x000fe20000400000 */
[----:B------:R-:W-:Y:S01]  /*4d90*/  F2FP.BF16.F32.PACK_AB R33, RZ, R33 ;  /* 0x00000021ff21723e */ /* 0x000fe200000010ff */
[----:B------:R-:W-:Y:S01]  /*4da0*/  @P3 STG.E.U16 desc[UR36][R8.64+0x12], R31 ;  /* 0x0000121f08003986 */ /* 0x000fe2000c101524 */
[C---:B------:R-:W-:Y:S01]  /*4db0*/  ISETP.GT.AND P3, PT, R3.reuse, 0x8, P0 ;  /* 0x000000080300780c */ /* 0x040fe20000764270 */
[-C--:B------:R-:W-:Y:S01]  /*4dc0*/  FMUL R46, R46, R23.reuse ;  /* 0x000000172e2e7220 */ /* 0x080fe20000400000 */
[----:B------:R-:W-:Y:S01]  /*4dd0*/  ISETP.GT.AND P0, PT, R4, 0x19, PT ;  /* 0x000000190400780c */ /* 0x000fe20003f04270 */
[----:B------:R-:W-:Y:S01]  /*4de0*/  @P4 STG.E.U16 desc[UR36][R6.64+0x20], R32 ;  /* 0x0000202006004986 */ /* 0x000fe2000c101524 */
[----:B------:R-:W-:Y:S01]  /*4df0*/  ISETP.GT.AND P4, PT, R3, RZ, P1 ;  /* 0x000000ff0300720c */ /* 0x000fe20000f84270 */
[-C--:B------:R-:W-:Y:S01]  /*4e00*/  FMUL R47, R47, R23.reuse ;  /* 0x000000172f2f7220 */ /* 0x080fe20000400000 */
[----:B------:R-:W-:Y:S01]  /*4e10*/  F2FP.BF16.F32.PACK_AB R34, RZ, R34 ;  /* 0x00000022ff22723e */ /* 0x000fe200000010ff */
[----:B------:R-:W-:Y:S01]  /*4e20*/  @P5 STG.E.U16 desc[UR36][R6.64+0x22], R33 ;  /* 0x0000222106005986 */ /* 0x000fe2000c101524 */
[----:B------:R-:W-:Y:S01]  /*4e30*/  ISETP.GT.AND P5, PT, R3, RZ, P0 ;  /* 0x000000ff0300720c */ /* 0x000fe200007a4270 */
[----:B------:R-:W-:Y:S01]  /*4e40*/  FMUL R48, R48, R23 ;  /* 0x0000001730307220 */ /* 0x000fe20000400000 */
[----:B------:R-:W-:Y:S01]  /*4e50*/  F2FP.BF16.F32.PACK_AB R35, RZ, R35 ;  /* 0x00000023ff23723e */ /* 0x000fe200000010ff */
[----:B------:R-:W-:Y:S01]  /*4e60*/  @P2 STG.E.U16 desc[UR36][R8.64+0x20], R34 ;  /* 0x0000202208002986 */ /* 0x000fe2000c101524 */
[----:B------:R-:W-:Y:S01]  /*4e70*/  F2FP.BF16.F32.PACK_AB R36, RZ, R36 ;  /* 0x00000024ff24723e */ /* 0x000fe200000010ff */
[-C--:B------:R-:W-:Y:S01]  /*4e80*/  FMUL R49, R49, R23.reuse ;  /* 0x0000001731317220 */ /* 0x080fe20000400000 */
[C---:B------:R-:W-:Y:S01]  /*4e90*/  ISETP.GT.AND P2, PT, R3.reuse, 0x8, P1 ;  /* 0x000000080300780c */ /* 0x040fe20000f44270 */
[----:B------:R-:W-:Y:S01]  /*4ea0*/  @P3 STG.E.U16 desc[UR36][R8.64+0x22], R35 ;  /* 0x0000222308003986 */ /* 0x000fe2000c101524 */
[----:B------:R-:W-:Y:S01]  /*4eb0*/  ISETP.GT.AND P1, PT, R4, 0x20, PT ;  /* 0x000000200400780c */ /* 0x000fe20003f24270 */
[----:B------:R-:W-:Y:S01]  /*4ec0*/  FMUL R50, R50, R23 ;  /* 0x0000001732327220 */ /* 0x000fe20000400000 */
[----:B------:R-:W-:Y:S01]  /*4ed0*/  F2FP.BF16.F32.PACK_AB R37, RZ, R37 ;  /* 0x00000025ff25723e */ /* 0x000fe200000010ff */
[----:B------:R-:W-:Y:S01]  /*4ee0*/  @P4 STG.E.U16 desc[UR36][R6.64+0x30], R36 ;  /* 0x0000302406004986 */ /* 0x000fe2000c101524 */
[----:B------:R-:W-:Y:S01]  /*4ef0*/  ISETP.GT.AND P3, PT, R3, 0x8, P0 ;  /* 0x000000080300780c */ /* 0x000fe20000764270 */
[-C--:B------:R-:W-:Y:S01]  /*4f00*/  FMUL R51, R51, R23.reuse ;  /* 0x0000001733337220 */ /* 0x080fe20000400000 */
[----:B------:R-:W-:Y:S01]  /*4f10*/  ISETP.GT.AND P0, PT, R4, 0x21, PT ;  /* 0x000000210400780c */ /* 0x000fe20003f04270 */
[----:B------:R-:W-:Y:S01]  /*4f20*/  @P5 STG.E.U16 desc[UR36][R6.64+0x32], R37 ;  /* 0x0000322506005986 */ /* 0x000fe2000c101524 */
[----:B------:R-:W-:Y:S01]  /*4f30*/  ISETP.GT.AND P4, PT, R3, RZ, P1 ;  /* 0x000000ff0300720c */ /* 0x000fe20000f84270 */
[-C--:B------:R-:W-:Y:S01]  /*4f40*/  FMUL R52, R52, R23.reuse ;  /* 0x0000001734347220 */ /* 0x080fe20000400000 */
[----:B------:R-:W-:Y:S01]  /*4f50*/  F2FP.BF16.F32.PACK_AB R38, RZ, R38 ;  /* 0x00000026ff26723e */ /* 0x000fe200000010ff */
[-C--:B------:R-:W-:Y:S01]  /*4f60*/  FMUL R53, R53, R23.reuse ;  /* 0x0000001735357220 */ /* 0x080fe20000400000 */
        /* <DEDUP_REMOVED lines=113> */
[----:B------:R-:W-:Y:S01]  /*5680*/  FMUL R87, R87, R23 ;  /* 0x0000001757577220 */ /* 0x000fe20000400000 */
[----:B------:R-:W-:Y:S01]  /*5690*/  ISETP.GT.AND P0, PT, R4, 0x51, PT ;  /* 0x000000510400780c */ /* 0x000fe20003f04270 */
[----:B------:R-:W-:Y:S01]  /*56a0*/  @P5 STG.E.U16 desc[UR36][R6.64+0x92], R61 ;  /* 0x0000923d06005986 */ /* 0x000fe2000c101524 */
[----:B------:R-:W-:-:S02]  /*56b0*/  ISETP.GT.AND P4, PT, R3, RZ, P1 ;  /* 0x000000ff0300720c */ /* 0x000fc40000f84270 */
[----:B------:R-:W-:Y:S02]  /*56c0*/  F2FP.BF16.F32.PACK_AB R62, RZ, R62 ;  /* 0x0000003eff3e723e */ /* 0x000fe400000010ff */
[C---:B------:R-:W-:Y:S02]  /*56d0*/  ISETP.GT.AND P5, PT, R3.reuse, RZ, P0 ;  /* 0x000000ff0300720c */ /* 0x040fe400007a4270 */
[----:B------:R-:W-:Y:S01]  /*56e0*/  F2FP.BF16.F32.PACK_AB R63, RZ, R63 ;  /* 0x0000003fff3f723e */ /* 0x000fe200000010ff */
[----:B------:R-:W-:Y:S01]  /*56f0*/  @P2 STG.E.U16 desc[UR36][R8.64+0x90], R62 ;  /* 0x0000903e08002986 */ /* 0x000fe2000c101524 */
[----:B------:R-:W-:Y:S02]  /*5700*/  F2FP.BF16.F32.PACK_AB R64, RZ, R64 ;  /* 0x00000040ff40723e */ /* 0x000fe400000010ff */
[----:B------:R-:W-:Y:S01]  /*5710*/  ISETP.GT.AND P2, PT, R3, 0x8, P1 ;  /* 0x000000080300780c */ /* 0x000fe20000f44270 */
[----:B------:R-:W-:Y:S01]  /*5720*/  @P3 STG.E.U16 desc[UR36][R8.64+0x92], R63 ;  /* 0x0000923f08003986 */ /* 0x000fe2000c101524 */
[----:B------:R-:W-:-:S02]  /*5730*/  ISETP.GT.AND P1, PT, R4, 0x58, PT ;  /* 0x000000580400780c */ /* 0x000fc40003f24270 */
[----:B------:R-:W-:Y:S01]  /*5740*/  F2FP.BF16.F32.PACK_AB R65, RZ, R65 ;  /* 0x00000041ff41723e */ /* 0x000fe200000010ff */
[----:B------:R-:W-:Y:S01]  /*5750*/  @P4 STG.E.U16 desc[UR36][R6.64+0xa0], R64 ;  /* 0x0000a04006004986 */ /* 0x000fe2000c101524 */
[C---:B------:R-:W-:Y:S02]  /*5760*/  ISETP.GT.AND P3, PT, R3.reuse, 0x8, P0 ;  /* 0x000000080300780c */ /* 0x040fe40000764270 */
[----:B------:R-:W-:Y:S01]  /*5770*/  ISETP.GT.AND P0, PT, R4, 0x59, PT ;  /* 0x000000590400780c */ /* 0x000fe20003f04270 */
[----:B------:R-:W-:Y:S01]  /*5780*/  @P5 STG.E.U16 desc[UR36][R6.64+0xa2], R65 ;  /* 0x0000a24106005986 */ /* 0x000fe2000c101524 */
[C---:B------:R-:W-:Y:S02]  /*5790*/  ISETP.GT.AND P4, PT, R3.reuse, RZ, P1 ;  /* 0x000000ff0300720c */ /* 0x040fe40000f84270 */
[----:B------:R-:W-:Y:S02]  /*57a0*/  F2FP.BF16.F32.PACK_AB R66, RZ, R66 ;  /* 0x00000042ff42723e */ /* 0x000fe400000010ff */
[----:B------:R-:W-:-:S02]  /*57b0*/  ISETP.GT.AND P5, PT, R3, RZ, P0 ;  /* 0x000000ff0300720c */ /* 0x000fc400007a4270 */
[----:B------:R-:W-:Y:S01]  /*57c0*/  F2FP.BF16.F32.PACK_AB R67, RZ, R67 ;  /* 0x00000043ff43723e */ /* 0x000fe200000010ff */
[----:B------:R-:W-:Y:S01]  /*57d0*/  @P2 STG.E.U16 desc[UR36][R8.64+0xa0], R66 ;  /* 0x0000a04208002986 */ /* 0x000fe2000c101524 */
[----:B------:R-:W-:Y:S02]  /*57e0*/  F2FP.BF16.F32.PACK_AB R68, RZ, R68 ;  /* 0x00000044ff44723e */ /* 0x000fe400000010ff */
[C---:B------:R-:W-:Y:S01]  /*57f0*/  ISETP.GT.AND P2, PT, R3.reuse, 0x8, P1 ;  /* 0x000000080300780c */ /* 0x040fe20000f44270 */
[----:B------:R-:W-:Y:S01]  /*5800*/  @P3 STG.E.U16 desc[UR36][R8.64+0xa2], R67 ;  /* 0x0000a24308003986 */ /* 0x000fe2000c101524 */
[----:B------:R-:W-:Y:S02]  /*5810*/  ISETP.GT.AND P1, PT, R4, 0x60, PT ;  /* 0x000000600400780c */ /* 0x000fe40003f24270 */
[----:B------:R-:W-:Y:S01]  /*5820*/  F2FP.BF16.F32.PACK_AB R69, RZ, R69 ;  /* 0x00000045ff45723e */ /* 0x000fe200000010ff */
[----:B------:R-:W-:Y:S01]  /*5830*/  @P4 STG.E.U16 desc[UR36][R6.64+0xb0], R68 ;  /* 0x0000b04406004986 */ /* 0x000fe2000c101524 */
[----:B------:R-:W-:-:S02]  /*5840*/  ISETP.GT.AND P3, PT, R3, 0x8, P0 ;  /* 0x000000080300780c */ /* 0x000fc40000764270 */
[----:B------:R-:W-:Y:S01]  /*5850*/  ISETP.GT.AND P0, PT, R4, 0x61, PT ;  /* 0x000000610400780c */ /* 0x000fe20003f04270 */
[----:B------:R-:W-:Y:S01]  /*5860*/  @P5 STG.E.U16 desc[UR36][R6.64+0xb2], R69 ;  /* 0x0000b24506005986 */ /* 0x000fe2000c101524 */
[C---:B------:R-:W-:Y:S02]  /*5870*/  ISETP.GT.AND P4, PT, R3.reuse, RZ, P1 ;  /* 0x000000ff0300720c */ /* 0x040fe40000f84270 */
[----:B------:R-:W-:Y:S02]  /*5880*/  ISETP.GT.AND P5, PT, R3, RZ, P0 ;  /* 0x000000ff0300720c */ /* 0x000fe400007a4270 */
[----:B------:R-:W-:Y:S02]  /*5890*/  F2FP.BF16.F32.PACK_AB R70, RZ, R70 ;  /* 0x00000046ff46723e */ /* 0x000fe400000010ff */
[----:B------:R-:W-:Y:S02]  /*58a0*/  F2FP.BF16.F32.PACK_AB R71, RZ, R71 ;  /* 0x00000047ff47723e */ /* 0x000fe400000010ff */
[----:B------:R-:W-:Y:S01]  /*58b0*/  F2FP.BF16.F32.PACK_AB R72, RZ, R72 ;  /* 0x00000048ff48723e */ /* 0x000fe200000010ff */
[----:B------:R-:W-:Y:S01]  /*58c0*/  @P2 STG.E.U16 desc[UR36][R8.64+0xb0], R70 ;  /* 0x0000b04608002986 */ /* 0x000fe2000c101524 */
[----:B------:R-:W-:-:S02]  /*58d0*/  F2FP.BF16.F32.PACK_AB R73, RZ, R73 ;  /* 0x00000049ff49723e */ /* 0x000fc400000010ff */
[C---:B------:R-:W-:Y:S01]  /*58e0*/  ISETP.GT.AND P1, PT, R3.reuse, 0x8, P1 ;  /* 0x000000080300780c */ /* 0x040fe20000f24270 */
[----:B------:R-:W-:Y:S01]  /*58f0*/  @P3 STG.E.U16 desc[UR36][R8.64+0xb2], R71 ;  /* 0x0000b24708003986 */ /* 0x000fe2000c101524 */
[C---:B------:R-:W-:Y:S02]  /*5900*/  ISETP.GT.AND P2, PT, R3.reuse, 0x8, P0 ;  /* 0x000000080300780c */ /* 0x040fe40000744270 */
[C---:B------:R-:W-:Y:S01]  /*5910*/  ISETP.GT.AND P0, PT, R4.reuse, 0x69, PT ;  /* 0x000000690400780c */ /* 0x040fe20003f04270 */
[----:B------:R-:W-:Y:S01]  /*5920*/  @P4 STG.E.U16 desc[UR36][R6.64+0xc0], R72 ;  /* 0x0000c04806004986 */ /* 0x000fe2000c101524 */
[----:B------:R-:W-:Y:S02]  /*5930*/  ISETP.GT.AND P4, PT, R4, 0x68, PT ;  /* 0x000000680400780c */ /* 0x000fe40003f84270 */
[----:B------:R-:W-:Y:S01]  /*5940*/  F2FP.BF16.F32.PACK_AB R74, RZ, R74 ;  /* 0x0000004aff4a723e */ /* 0x000fe200000010ff */
[----:B------:R-:W-:Y:S01]  /*5950*/  @P5 STG.E.U16 desc[UR36][R6.64+0xc2], R73 ;  /* 0x0000c24906005986 */ /* 0x000fe2000c101524 */
[----:B------:R-:W-:-:S02]  /*5960*/  ISETP.GT.AND P5, PT, R3, RZ, P4 ;  /* 0x000000ff0300720c */ /* 0x000fc400027a4270 */
[C---:B------:R-:W-:Y:S01]  /*5970*/  ISETP.GT.AND P3, PT, R3.reuse, RZ, P0 ;  /* 0x000000ff0300720c */ /* 0x040fe20000764270 */
[----:B------:R-:W-:Y:S01]  /*5980*/  @P1 STG.E.U16 desc[UR36][R8.64+0xc0], R74 ;  /* 0x0000c04a08001986 */ /* 0x000fe2000c101524 */
[----:B------:R-:W-:Y:S02]  /*5990*/  F2FP.BF16.F32.PACK_AB R75, RZ, R75 ;  /* 0x0000004bff4b723e */ /* 0x000fe400000010ff */
[----:B------:R-:W-:Y:S02]  /*59a0*/  F2FP.BF16.F32.PACK_AB R76, RZ, R76 ;  /* 0x0000004cff4c723e */ /* 0x000fe400000010ff */
[C---:B------:R-:W-:Y:S01]  /*59b0*/  ISETP.GT.AND P4, PT, R3.reuse, 0x8, P4 ;  /* 0x000000080300780c */ /* 0x040fe20002784270 */
[----:B------:R-:W-:Y:S01]  /*59c0*/  @P2 STG.E.U16 desc[UR36][R8.64+0xc2], R75 ;  /* 0x0000c24b08002986 */ /* 0x000fe2000c101524 */
[----:B------:R-:W-:Y:S02]  /*59d0*/  F2FP.BF16.F32.PACK_AB R77, RZ, R77 ;  /* 0x0000004dff4d723e */ /* 0x000fe400000010ff */
[----:B------:R-:W-:Y:S01]  /*59e0*/  ISETP.GT.AND P2, PT, R4, 0x71, PT ;  /* 0x000000710400780c */ /* 0x000fe20003f44270 */
[----:B------:R-:W-:Y:S01]  /*59f0*/  @P5 STG.E.U16 desc[UR36][R6.64+0xd0], R76 ;  /* 0x0000d04c06005986 */ /* 0x000fe2000c101524 */
[----:B------:R-:W-:-:S02]  /*5a00*/  ISETP.GT.AND P5, PT, R3, 0x8, P0 ;  /* 0x000000080300780c */ /* 0x000fc400007a4270 */
[C---:B------:R-:W-:Y:S01]  /*5a10*/  ISETP.GT.AND P1, PT, R4.reuse, 0x78, PT ;  /* 0x000000780400780c */ /* 0x040fe20003f24270 */
[----:B------:R-:W-:Y:S01]  /*5a20*/  @P3 STG.E.U16 desc[UR36][R6.64+0xd2], R77 ;  /* 0x0000d24d06003986 */ /* 0x000fe2000c101524 */
[C---:B------:R-:W-:Y:S02]  /*5a30*/  ISETP.GT.AND P3, PT, R4.reuse, 0x70, PT ;  /* 0x000000700400780c */ /* 0x040fe40003f64270 */
[----:B------:R-:W-:Y:S01]  /*5a40*/  ISETP.GT.AND P0, PT, R4, 0x79, PT ;  /* 0x000000790400780c */ /* 0x000fe20003f04270 */
[----:B------:R-:W-:Y:S01]  /*5a50*/  @P4 IMAD.MOV.U32 R4, RZ, RZ, R8 ;  /* 0x000000ffff044224 */ /* 0x000fe200078e0008 */
[----:B------:R-:W-:Y:S01]  /*5a60*/  F2FP.BF16.F32.PACK_AB R78, RZ, R78 ;  /* 0x0000004eff4e723e */ /* 0x000fe200000010ff */
[----:B------:R-:W-:Y:S01]  /*5a70*/  @P4 IMAD.MOV.U32 R5, RZ, RZ, R9 ;  /* 0x000000ffff054224 */ /* 0x000fe200078e0009 */
[----:B------:R-:W-:Y:S02]  /*5a80*/  F2FP.BF16.F32.PACK_AB R79, RZ, R79 ;  /* 0x0000004fff4f723e */ /* 0x000fe400000010ff */
[----:B------:R-:W-:-:S02]  /*5a90*/  F2FP.BF16.F32.PACK_AB R80, RZ, R80 ;  /* 0x00000050ff50723e */ /* 0x000fc400000010ff */
[----:B------:R0:W-:Y:S01]  /*5aa0*/  @P4 STG.E.U16 desc[UR36][R4.64+0xd0], R78 ;  /* 0x0000d04e04004986 */ /* 0x0001e2000c101524 */
[C---:B------:R-:W-:Y:S02]  /*5ab0*/  ISETP.GT.AND P4, PT, R3.reuse, RZ, P2 ;  /* 0x000000ff0300720c */ /* 0x040fe40001784270 */
[----:B------:R-:W-:Y:S02]  /*5ac0*/  F2FP.BF16.F32.PACK_AB R81, RZ, R81 ;  /* 0x00000051ff51723e */ /* 0x000fe400000010ff */
[----:B------:R-:W-:Y:S02]  /*5ad0*/  ISETP.GT.AND P2, PT, R3, 0x8, P2 ;  /* 0x000000080300780c */ /* 0x000fe40001744270 */
[----:B------:R-:W-:Y:S02]  /*5ae0*/  F2FP.BF16.F32.PACK_AB R82, RZ, R82 ;  /* 0x00000052ff52723e */ /* 0x000fe400000010ff */
[----:B------:R-:W-:Y:S02]  /*5af0*/  F2FP.BF16.F32.PACK_AB R83, RZ, R83 ;  /* 0x00000053ff53723e */ /* 0x000fe400000010ff */
[----:B------:R-:W-:Y:S01]  /*5b00*/  F2FP.BF16.F32.PACK_AB R84, RZ, R84 ;  /* 0x00000054ff54723e */ /* 0x000fe200000010ff */
[----:B0-----:R-:W-:Y:S01]  /*5b10*/  @P5 IMAD.MOV.U32 R4, RZ, RZ, R8 ;  /* 0x000000ffff045224 */ /* 0x001fe200078e0008 */
[----:B------:R-:W-:Y:S01]  /*5b20*/  F2FP.BF16.F32.PACK_AB R85, RZ, R85 ;  /* 0x00000055ff55723e */ /* 0x000fe200000010ff */
[----:B------:R-:W-:Y:S01]  /*5b30*/  @P5 IMAD.MOV.U32 R5, RZ, RZ, R9 ;  /* 0x000000ffff055224 */ /* 0x000fe200078e0009 */
[----:B------:R-:W-:-:S02]  /*5b40*/  F2FP.BF16.F32.PACK_AB R86, RZ, R86 ;  /* 0x00000056ff56723e */ /* 0x000fc400000010ff */
[----:B------:R-:W-:Y:S02]  /*5b50*/  F2FP.BF16.F32.PACK_AB R87, RZ, R87 ;  /* 0x00000057ff57723e */ /* 0x000fe400000010ff */
[----:B------:R0:W-:Y:S01]  /*5b60*/  @P5 STG.E.U16 desc[UR36][R4.64+0xd2], R79 ;  /* 0x0000d24f04005986 */ /* 0x0001e2000c101524 */
[C---:B------:R-:W-:Y:S02]  /*5b70*/  ISETP.GT.AND P5, PT, R3.reuse, RZ, P3 ;  /* 0x000000ff0300720c */ /* 0x040fe40001fa4270 */
[----:B------:R-:W-:-:S11]  /*5b80*/  ISETP.GT.AND P3, PT, R3, 0x8, P3 ;  /* 0x000000080300780c */ /* 0x000fd60001f64270 */
[----:B0-----:R-:W-:Y:S02]  /*5b90*/  @P5 IMAD.MOV.U32 R4, RZ, RZ, R6 ;  /* 0x000000ffff045224 */ /* 0x001fe400078e0006 */
[----:B------:R-:W-:-:S05]  /*5ba0*/  @P5 IMAD.MOV.U32 R5, RZ, RZ, R7 ;  /* 0x000000ffff055224 */ /* 0x000fca00078e0007 */
[----:B------:R0:W-:Y:S01]  /*5bb0*/  @P5 STG.E.U16 desc[UR36][R4.64+0xe0], R80 ;  /* 0x0000e05004005986 */ /* 0x0001e2000c101524 */
[C---:B------:R-:W-:Y:S02]  /*5bc0*/  ISETP.GT.AND P5, PT, R3.reuse, RZ, P0 ;  /* 0x000000ff0300720c */ /* 0x040fe400007a4270 */
[----:B------:R-:W-:Y:S01]  /*5bd0*/  ISETP.GT.AND P0, PT, R3, 0x8, P0 ;  /* 0x000000080300780c */ /* 0x000fe20000704270 */
[----:B0-----:R-:W-:Y:S02]  /*5be0*/  @P4 IMAD.MOV.U32 R4, RZ, RZ, R6 ;  /* 0x000000ffff044224 */ /* 0x001fe400078e0006 */
[----:B------:R-:W-:-:S05]  /*5bf0*/  @P4 IMAD.MOV.U32 R5, RZ, RZ, R7 ;  /* 0x000000ffff054224 */ /* 0x000fca00078e0007 */
[----:B------:R0:W-:Y:S01]  /*5c00*/  @P4 STG.E.U16 desc[UR36][R4.64+0xe2], R81 ;  /* 0x0000e25104004986 */ /* 0x0001e2000c101524 */
[C---:B------:R-:W-:Y:S02]  /*5c10*/  ISETP.GT.AND P4, PT, R3.reuse, RZ, P1 ;  /* 0x000000ff0300720c */ /* 0x040fe40000f84270 */
[----:B------:R-:W-:Y:S01]  /*5c20*/  ISETP.GT.AND P1, PT, R3, 0x8, P1 ;  /* 0x000000080300780c */ /* 0x000fe20000f24270 */
[----:B0-----:R-:W-:Y:S02]  /*5c30*/  @P3 IMAD.MOV.U32 R4, RZ, RZ, R8 ;  /* 0x000000ffff043224 */ /* 0x001fe400078e0008 */
[----:B------:R-:W-:-:S05]  /*5c40*/  @P3 IMAD.MOV.U32 R5, RZ, RZ, R9 ;  /* 0x000000ffff053224 */ /* 0x000fca00078e0009 */
[----:B------:R0:W-:Y:S02]  /*5c50*/  @P3 STG.E.U16 desc[UR36][R4.64+0xe0], R82 ;  /* 0x0000e05204003986 */ /* 0x0001e4000c101524 */
[----:B0-----:R-:W-:Y:S02]  /*5c60*/  @P2 IMAD.MOV.U32 R4, RZ, RZ, R8 ;  /* 0x000000ffff042224 */ /* 0x001fe400078e0008 */
[----:B------:R-:W-:-:S05]  /*5c70*/  @P2 IMAD.MOV.U32 R5, RZ, RZ, R9 ;  /* 0x000000ffff052224 */ /* 0x000fca00078e0009 */
[----:B------:R0:W-:Y:S02]  /*5c80*/  @P2 STG.E.U16 desc[UR36][R4.64+0xe2], R83 ;  /* 0x0000e25304002986 */ /* 0x0001e4000c101524 */
[----:B0-----:R-:W-:Y:S02]  /*5c90*/  @P4 IMAD.MOV.U32 R4, RZ, RZ, R6 ;  /* 0x000000ffff044224 */ /* 0x001fe400078e0006 */
[----:B------:R-:W-:-:S05]  /*5ca0*/  @P4 IMAD.MOV.U32 R5, RZ, RZ, R7 ;  /* 0x000000ffff054224 */ /* 0x000fca00078e0007 */
[----:B------:R0:W-:Y:S04]  /*5cb0*/  @P4 STG.E.U16 desc[UR36][R4.64+0xf0], R84 ;  /* 0x0000f05404004986 */ /* 0x0001e8000c101524 */
[----:B------:R1:W-:Y:S01]  /*5cc0*/  @P5 STG.E.U16 desc[UR36][R6.64+0xf2], R85 ;  /* 0x0000f25506005986 */ /* 0x0003e2000c101524 */
[----:B0-----:R-:W-:Y:S02]  /*5cd0*/  @P1 IMAD.MOV.U32 R4, RZ, RZ, R8 ;  /* 0x000000ffff041224 */ /* 0x001fe400078e0008 */
[----:B------:R-:W-:-:S05]  /*5ce0*/  @P1 IMAD.MOV.U32 R5, RZ, RZ, R9 ;  /* 0x000000ffff051224 */ /* 0x000fca00078e0009 */
[----:B------:R1:W-:Y:S04]  /*5cf0*/  @P1 STG.E.U16 desc[UR36][R4.64+0xf0], R86 ;  /* 0x0000f05604001986 */ /* 0x0003e8000c101524 */
[----:B------:R1:W-:Y:S02]  /*5d00*/  @P0 STG.E.U16 desc[UR36][R8.64+0xf2], R87 ;  /* 0x0000f25708000986 */ /* 0x0003e4000c101524 */
.L_x_155:
[----:B------:R-:W-:Y:S05]  /*5d10*/  BSYNC B0 ;  /* 0x0000000000007941 */ /* 0x000fea0003800000 */
.L_x_29:
[----:B------:R-:W-:Y:S01]  /*5d20*/  ULDC UR4, c[0x0][0xc] ;  /* 0x0000030000047ab9 */ /* 0x000fe20000000800 */
[----:B------:R-:W-:Y:S01]  /*5d30*/  ULDC UR5, c[0x0][0x10] ;  /* 0x0000040000057ab9 */ /* 0x000fe20000000800 */
[----:B------:R-:W0:Y:S01]  /*5d40*/  LDC R3, c[0x0][0x14] ;  /* 0x00000500ff037b82 */ /* 0x000e220000000800 */
[----:B------:R-:W-:Y:S01]  /*5d50*/  UIMAD.WIDE.U32 UR4, UR4, UR5, URZ ;  /* 0x00000005040472a5 */ /* 0x000fe2000f8e003f */
[----:B------:R-:W-:Y:S02]  /*5d60*/  IMAD.MOV.U32 R92, RZ, RZ, -0x1 ;  /* 0xffffffffff5c7424 */ /* 0x000fe400078e00ff */
[----:B------:R-:W-:-:S03]  /*5d70*/  IMAD.MOV.U32 R89, RZ, RZ, -0x1 ;  /* 0xffffffffff597424 */ /* 0x000fc600078e00ff */
[----:B0-----:R-:W-:-:S04]  /*5d80*/  IMAD.WIDE.U32 R16, R3, UR4, R16 ;  /* 0x0000000403107c25 */ /* 0x001fc8000f8e0010 */
[----:B------:R-:W-:Y:S01]  /*5d90*/  IMAD R3, R3, UR5, RZ ;  /* 0x0000000503037c24 */ /* 0x000fe2000f8e02ff */
[----:B------:R-:W-:Y:S02]  /*5da0*/  ULDC.64 UR4, c[0x0][0x650] ;  /* 0x0001940000047ab9 */ /* 0x000fe40000000a00 */
[----:B------:R-:W-:Y:S01]  /*5db0*/  ISETP.GE.U32.AND P0, PT, R16, UR4, PT ;  /* 0x0000000410007c0c */ /* 0x000fe2000bf06070 */
[--C-:B------:R-:W-:Y:S01]  /*5dc0*/  IMAD.IADD R17, R17, 0x1, R3.reuse ;  /* 0x0000000111117824 */ /* 0x100fe200078e0203 */
[----:B------:R-:W-:-:S04]  /*5dd0*/  PRMT R3, RZ, 0x7610, R3 ;  /* 0x00007610ff037816 */ /* 0x000fc80000000003 */
[----:B------:R-:W-:-:S13]  /*5de0*/  ISETP.GE.U32.AND.EX P0, PT, R17, UR5, PT, P0 ;  /* 0x0000000511007c0c */ /* 0x000fda000bf06100 */
[----:B------:R-:W-:Y:S05]  /*5df0*/  @P0 BRA `(.L_x_156) ;  /* 0x0000000400640947 */ /* 0x000fea0003800000 */
[----:B---3--:R-:W0:Y:S01]  /*5e00*/  S2R R12, SR_CTAID.X ;  /* 0x00000000000c7919 */ /* 0x008e220000002500 */
[----:B------:R-:W3:Y:S01]  /*5e10*/  LDC.64 R10, c[0x0][0x628] ;  /* 0x00018a00ff0a7b82 */ /* 0x000ee20000000a00 */
[----:B------:R-:W-:Y:S01]  /*5e20*/  ULDC UR4, c[0x0][0x150] ;  /* 0x0000540000047ab9 */ /* 0x000fe20000000800 */
[----:B-12-4-:R-:W-:Y:S01]  /*5e30*/  IMAD.MOV.U32 R8, RZ, RZ, R16 ;  /* 0x000000ffff087224 */ /* 0x016fe200078e0010 */
[----:B-----5:R-:W1:Y:S01]  /*5e40*/  S2R R24, SR_CTAID.Y ;  /* 0x0000000000187919 */ /* 0x020e620000002600 */
[----:B------:R-:W-:-:S04]  /*5e50*/  IMAD.MOV.U32 R9, RZ, RZ, R17 ;  /* 0x000000ffff097224 */ /* 0x000fc800078e0011 */
[----:B------:R-:W2:Y:S08]  /*5e60*/  LDC R21, c[0x0][0x144] ;  /* 0x00005100ff157b82 */ /* 0x000eb00000000800 */
[----:B------:R-:W4:Y:S08]  /*5e70*/  LDC R0, c[0x0][0x630] ;  /* 0x00018c00ff007b82 */ /* 0x000f300000000800 */
[----:B------:R-:W1:Y:S01]  /*5e80*/  LDC.64 R14, c[0x0][0x620] ;  /* 0x00018800ff0e7b82 */ /* 0x000e620000000a00 */
[----:B---3--:R-:W-:-:S04]  /*5e90*/  ISETP.NE.U32.AND P0, PT, R10, RZ, PT ;  /* 0x000000ff0a00720c */ /* 0x008fc80003f05070 */
[----:B------:R-:W-:Y:S02]  /*5ea0*/  ISETP.NE.AND.EX P0, PT, R11, RZ, PT, P0 ;  /* 0x000000ff0b00720c */ /* 0x000fe40003f05300 */
[----:B0-----:R-:W-:-:S05]  /*5eb0*/  I2FP.F32.U32 R3, R12 ;  /* 0x0000000c00037245 */ /* 0x001fca0000201000 */
[----:B------:R-:W-:-:S04]  /*5ec0*/  FMUL R3, R3, UR4 ;  /* 0x0000000403037c20 */ /* 0x000fc80008400000 */
[----:B------:R0:W3:Y:S02]  /*5ed0*/  F2I.U32.TRUNC.NTZ R20, R3 ;  /* 0x0000000300147305 */ /* 0x0000e4000020f000 */
[----:B--2-4-:R-:W-:Y:S05]  /*5ee0*/  @!P0 BRA `(.L_x_157) ;  /* 0x0000000000288947 */ /* 0x014fea0003800000 */
[----:B0-----:R-:W0:Y:S02]  /*5ef0*/  LDC R3, c[0x0][0x634] ;  /* 0x00018d00ff037b82 */ /* 0x001e240000000800 */
        /* <DEDUP_REMOVED lines=9> */
.L_x_157:
[----:B------:R-:W2:Y:S01]  /*5f90*/  LDC.64 R28, c[0x0][0x640] ;  /* 0x00019000ff1c7b82 */ /* 0x000ea20000000a00 */
[-CC-:B------:R-:W-:Y:S01]  /*5fa0*/  SHF.R.U64 R89, R8, R0.reuse, R9.reuse ;  /* 0x0000000008597219 */ /* 0x180fe20000001209 */
[----:B---3--:R-:W-:Y:S01]  /*5fb0*/  IMAD.MOV R20, RZ, RZ, -R20 ;  /* 0x000000ffff147224 */ /* 0x008fe200078e0a14 */
[----:B------:R-:W-:Y:S01]  /*5fc0*/  SHF.R.U32.HI R0, RZ, R0, R9 ;  /* 0x00000000ff007219 */ /* 0x000fe20000011609 */
[----:B------:R-:W-:Y:S01]  /*5fd0*/  ULDC UR4, c[0x0][0x154] ;  /* 0x0000550000047ab9 */ /* 0x000fe20000000800 */
[----:B0-----:R-:W-:Y:S01]  /*5fe0*/  IADD3 R3, P0, RZ, -R89, RZ ;  /* 0x80000059ff037210 */ /* 0x001fe20007f1e0ff */
[----:B------:R-:W-:Y:S02]  /*5ff0*/  IMAD R21, R21, R20, R12 ;  /* 0x0000001415157224 */ /* 0x000fe400078e020c */
[----:B------:R-:W0:Y:S01]  /*6000*/  LDC R6, c[0x0][0x618] ;  /* 0x00018600ff067b82 */ /* 0x000e220000000800 */
[----:B------:R-:W-:Y:S02]  /*6010*/  IMAD.MOV.U32 R7, RZ, RZ, 0x1 ;  /* 0x00000001ff077424 */ /* 0x000fe400078e00ff */
[----:B------:R-:W-:-:S04]  /*6020*/  IMAD.X R5, RZ, RZ, ~R0, P0 ;  /* 0x000000ffff057224 */ /* 0x000fc800000e0e00 */
[-C--:B-1----:R-:W-:Y:S01]  /*6030*/  IMAD R0, R5, R14.reuse, RZ ;  /* 0x0000000e05007224 */ /* 0x082fe200078e02ff */
[----:B------:R-:W1:Y:S01]  /*6040*/  LDC R8, c[0x0][0x608] ;  /* 0x00018200ff087b82 */ /* 0x000e620000000800 */
[----:B------:R-:W-:-:S04]  /*6050*/  IMAD.WIDE.U32 R4, R3, R14, R16 ;  /* 0x0000000e03047225 */ /* 0x000fc800078e0010 */
[----:B------:R-:W-:Y:S01]  /*6060*/  IMAD R3, R3, R15, R0 ;  /* 0x0000000f03037224 */ /* 0x000fe200078e0200 */
[----:B------:R-:W-:Y:S02]  /*6070*/  I2FP.F32.U32 R0, R24 ;  /* 0x0000001800007245 */ /* 0x000fe40000201000 */
[----:B------:R-:W3:Y:S01]  /*6080*/  LDC R26, c[0x0][0x658] ;  /* 0x00019600ff1a7b82 */ /* 0x000ee20000000800 */
[----:B------:R-:W-:Y:S01]  /*6090*/  IMAD.IADD R3, R5, 0x1, R3 ;  /* 0x0000000105037824 */ /* 0x000fe200078e0203 */
[----:B--2---:R-:W-:Y:S01]  /*60a0*/  ISETP.NE.U32.AND P0, PT, R28, RZ, PT ;  /* 0x000000ff1c00720c */ /* 0x004fe20003f05070 */
[----:B------:R-:W-:Y:S01]  /*60b0*/  FMUL R0, R0, UR4 ;  /* 0x0000000400007c20 */ /* 0x000fe20008400000 */
[----:B------:R-:W-:Y:S02]  /*60c0*/  IMAD.MOV.U32 R5, RZ, RZ, -0x1 ;  /* 0xffffffffff057424 */ /* 0x000fe400078e00ff */
[----:B------:R-:W-:Y:S01]  /*60d0*/  ISETP.NE.AND.EX P0, PT, R29, RZ, PT, P0 ;  /* 0x000000ff1d00720c */ /* 0x000fe20003f05300 */
[----:B------:R2:W4:Y:S01]  /*60e0*/  F2I.U32.TRUNC.NTZ R13, R0 ;  /* 0x00000000000d7305 */ /* 0x000522000020f000 */
[----:B------:R-:W2:Y:S01]  /*60f0*/  LDC R15, c[0x0][0x148] ;  /* 0x00005200ff0f7b82 */ /* 0x000ea20000000800 */
[----:B0-----:R-:W-:-:S02]  /*6100*/  SHF.R.U64 R12, R4, R6, R3 ;  /* 0x00000006040c7219 */ /* 0x001fc40000001203 */
[----:B------:R-:W-:-:S05]  /*6110*/  SHF.R.U32.HI R3, RZ, R6, R3 ;  /* 0x00000006ff037219 */ /* 0x000fca0000011603 */
[----:B------:R-:W0:Y:S01]  /*6120*/  LDC R20, c[0x0][0x600] ;  /* 0x00018000ff147b82 */ /* 0x000e220000000800 */
[-CC-:B-1----:R-:W-:Y:S02]  /*6130*/  SHF.R.U64 R10, R12, R8.reuse, R3.reuse ;  /* 0x000000080c0a7219 */ /* 0x182fe40000001203 */
[----:B------:R-:W-:-:S05]  /*6140*/  SHF.R.U32.HI R3, RZ, R8, R3 ;  /* 0x00000008ff037219 */ /* 0x000fca0000011603 */
[----:B------:R-:W1:Y:S01]  /*6150*/  LDC R27, c[0x0][0x648] ;  /* 0x00019200ff1b7b82 */ /* 0x000e620000000800 */
[-C--:B---3--:R-:W-:Y:S02]  /*6160*/  SHF.L.U32 R4, R5, R26.reuse, RZ ;  /* 0x0000001a05047219 */ /* 0x088fe400000006ff */
[-CC-:B------:R-:W-:Y:S02]  /*6170*/  SHF.R.U64 R14, R10, R26.reuse, R3.reuse ;  /* 0x0000001a0a0e7219 */ /* 0x180fe40000001203 */
[----:B------:R-:W-:Y:S02]  /*6180*/  SHF.R.U32.HI R5, RZ, R26, R3 ;  /* 0x0000001aff057219 */ /* 0x000fe40000011603 */
[----:B------:R-:W-:Y:S01]  /*6190*/  LOP3.LUT R25, RZ, R4, RZ, 0x33, !PT ;  /* 0x00000004ff197212 */ /* 0x000fe200078e33ff */
[----:B------:R-:W3:Y:S01]  /*61a0*/  LDC R30, c[0x0][0x638] ;  /* 0x00018e00ff1e7b82 */ /* 0x000ee20000000800 */
[----:B------:R-:W-:Y:S01]  /*61b0*/  SHF.L.U32 R26, R7, R26, RZ ;  /* 0x0000001a071a7219 */ /* 0x000fe200000006ff */
[----:B------:R-:W-:-:S06]  /*61c0*/  IMAD.MOV.U32 R4, RZ, RZ, R14 ;  /* 0x000000ffff047224 */ /* 0x000fcc00078e000e */
[----:B------:R-:W0:Y:S01]  /*61d0*/  LDC R31, c[0x0][0x610] ;  /* 0x00018400ff1f7b82 */ /* 0x000e220000000800 */
[----:B----4-:R-:W-:Y:S05]  /*61e0*/  @!P0 BRA `(.L_x_158) ;  /* 0x0000000000288947 */ /* 0x010fea0003800000 */
[----:B------:R-:W4:Y:S02]  /*61f0*/  LDC R3, c[0x0][0x64c] ;  /* 0x00019300ff037b82 */ /* 0x000f240000000800 */
[----:B----4-:R-:W-:-:S05]  /*6200*/  IADD3 R3, P0, R14, R3, RZ ;  /* 0x000000030e037210 */ /* 0x010fca0007f1e0ff */
        /* <DEDUP_REMOVED lines=8> */
.L_x_158:
[----:B------:R-:W-:Y:S01]  /*6290*/  ISETP.NE.AND P0, PT, R2, 0x1, PT ;  /* 0x000000010200780c */ /* 0x000fe20003f05270 */
[----:B0-----:R-:W-:Y:S01]  /*62a0*/  VIADD R7, R20, 0xffffffff ;  /* 0xffffffff14077836 */ /* 0x001fe20000000000 */
[----:B-12---:R-:W-:Y:S01]  /*62b0*/  SHF.R.U64 R0, R4, R27, R5 ;  /* 0x0000001b04007219 */ /* 0x006fe20000001205 */
[----:B------:R-:W-:Y:S01]  /*62c0*/  IMAD.MOV R13, RZ, RZ, -R13 ;  /* 0x000000ffff0d7224 */ /* 0x000fe200078e0a0d */
[----:B------:R-:W-:Y:S01]  /*62d0*/  LOP3.LUT R5, R10, R25, RZ, 0xc0, !PT ;  /* 0x000000190a057212 */ /* 0x000fe200078ec0ff */
[----:B------:R-:W-:Y:S01]  /*62e0*/  IMAD.MOV.U32 R4, RZ, RZ, 0x1 ;  /* 0x00000001ff047424 */ /* 0x000fe200078e00ff */
[----:B------:R-:W-:Y:S01]  /*62f0*/  LOP3.LUT R12, R12, R7, RZ, 0xc0, !PT ;  /* 0x000000070c0c7212 */ /* 0x000fe200078ec0ff */
[----:B------:R-:W-:Y:S02]  /*6300*/  IMAD.MOV R3, RZ, RZ, -R0 ;  /* 0x000000ffff037224 */ /* 0x000fe400078e0a00 */
[----:B------:R-:W-:Y:S02]  /*6310*/  IMAD R0, R26, R0, R5 ;  /* 0x000000001a007224 */ /* 0x000fe400078e0205 */
[----:B---3--:R-:W-:-:S02]  /*6320*/  IMAD R3, R3, R30, R14 ;  /* 0x0000001e03037224 */ /* 0x008fc400078e020e */
[----:B------:R-:W-:Y:S02]  /*6330*/  @P0 IMAD R21, R15, R13, R24 ;  /* 0x0000000d0f150224 */ /* 0x000fe400078e0218 */
[----:B------:R-:W-:Y:S01]  /*6340*/  IMAD R5, R3, R20, R12 ;  /* 0x0000001403057224 */ /* 0x000fe200078e020c */
[----:B------:R-:W-:Y:S01]  /*6350*/  PRMT R3, R4, 0x7610, R3 ;  /* 0x0000761004037816 */ /* 0x000fe20000000003 */
[----:B------:R-:W-:-:S05]  /*6360*/  IMAD R0, R0, R31, R21 ;  /* 0x0000001f00007224 */ /* 0x000fca00078e0215 */
[----:B------:R-:W-:Y:S02]  /*6370*/  SEL R92, R5, R0, !P0 ;  /* 0x00000000055c7207 */ /* 0x000fe40004000000 */
[----:B------:R-:W-:-:S07]  /*6380*/  SEL R0, R0, R5, !P0 ;  /* 0x0000000500007207 */ /* 0x000fce0004000000 */
.L_x_156:
[----:B------:R-:W-:Y:S01]  /*6390*/  LOP3.LUT P0, RZ, R3, 0xff, RZ, 0xc0, !PT ;  /* 0x000000ff03ff7812 */ /* 0x000fe2000780c0ff */
[----:B------:R-:W-:-:S12]  /*63a0*/  IMAD.MOV.U32 R91, RZ, RZ, R0 ;  /* 0x000000ffff5b7224 */ /* 0x000fd800078e0000 */
[----:B------:R-:W-:Y:S05]  /*63b0*/  @P0 BRA `(.L_x_159) ;  /* 0xffffffac00380947 */ /* 0x000fea000383ffff */
[----:B------:R-:W-:Y:S05]  /*63c0*/  EXIT ;  /* 0x000000000000794d */ /* 0x000fea0003800000 */
.L_x_4:
[----:B0-----:R-:W-:Y:S01]  /*63d0*/  ULDC.64 UR4, c[0x0][0x650] ;  /* 0x0001940000047ab9 */ /* 0x001fe20000000a00 */
        /* <DEDUP_REMOVED lines=25> */
.L_x_161:
[--C-:B------:R-:W-:Y:S01]  /*6570*/  SHF.R.U64 R12, R10, R14, R11.reuse ;  /* 0x0000000e0a0c7219 */ /* 0x100fe2000000120b */
[----:B------:R-:W0:Y:S01]  /*6580*/  LDC R22, c[0x0][0x618] ;  /* 0x00018600ff167b82 */ /* 0x000e220000000800 */
[----:B------:R-:W-:Y:S01]  /*6590*/  I2FP.F32.U32 R6, R4 ;  /* 0x0000000400067245 */ /* 0x000fe20000201000 */
[----:B------:R-:W-:Y:S01]  /*65a0*/  ULDC UR4, c[0x0][0x150] ;  /* 0x0000540000047ab9 */ /* 0x000fe20000000800 */
[----:B------:R-:W-:Y:S02]  /*65b0*/  SHF.R.U32.HI R5, RZ, R14, R11 ;  /* 0x0000000eff057219 */ /* 0x000fe4000001160b */
[----:B------:R-:W-:Y:S01]  /*65c0*/  IADD3 R9, P0, RZ, -R12, RZ ;  /* 0x8000000cff097210 */ /* 0x000fe20007f1e0ff */
[----:B------:R-:W-:Y:S01]  /*65d0*/  FMUL R11, R6, UR4 ;  /* 0x00000004060b7c20 */ /* 0x000fe20008400000 */
[----:B------:R-:W-:Y:S01]  /*65e0*/  ULDC UR4, c[0x0][0x154] ;  /* 0x0000550000047ab9 */ /* 0x000fe20000000800 */
[----:B------:R-:W1:Y:S02]  /*65f0*/  LDC.64 R24, c[0x0][0x640] ;  /* 0x00019000ff187b82 */ /* 0x000e640000000a00 */
[----:B------:R-:W-:-:S02]  /*6600*/  IMAD.X R5, RZ, RZ, ~R5, P0 ;  /* 0x000000ffff057224 */ /* 0x000fc400000e0e05 */
[----:B------:R-:W2:Y:S01]  /*6610*/  F2I.U32.TRUNC.NTZ R11, R11 ;  /* 0x0000000b000b7305 */ /* 0x000ea2000020f000 */
[----:B------:R-:W-:-:S03]  /*6620*/  IMAD.WIDE.U32 R6, R9, R20, R16 ;  /* 0x0000001409067225 */ /* 0x000fc600078e0010 */
[----:B------:R-:W3:Y:S01]  /*6630*/  LDC R13, c[0x0][0x144] ;  /* 0x00005100ff0d7b82 */ /* 0x000ee20000000800 */
[----:B------:R-:W-:-:S04]  /*6640*/  IMAD R8, R5, R20, RZ ;  /* 0x0000001405087224 */ /* 0x000fc800078e02ff */
[----:B------:R-:W-:Y:S02]  /*6650*/  IMAD R5, R9, R21, R8 ;  /* 0x0000001509057224 */ /* 0x000fe400078e0208 */
[----:B------:R-:W-:Y:S01]  /*6660*/  IMAD.MOV.U32 R8, RZ, RZ, -0x1 ;  /* 0xffffffffff087424 */ /* 0x000fe200078e00ff */
[----:B------:R-:W4:Y:S01]  /*6670*/  LDC R14, c[0x0][0x608] ;  /* 0x00018200ff0e7b82 */ /* 0x000f220000000800 */
[----:B------:R-:W-:Y:S01]  /*6680*/  IMAD.IADD R5, R7, 0x1, R5 ;  /* 0x0000000107057824 */ /* 0x000fe200078e0205 */
[----:B------:R-:W-:-:S04]  /*6690*/  I2FP.F32.U32 R7, R3 ;  /* 0x0000000300077245 */ /* 0x000fc80000201000 */
[-C--:B0-----:R-:W-:Y:S01]  /*66a0*/  SHF.R.U64 R10, R6, R22.reuse, R5 ;  /* 0x00000016060a7219 */ /* 0x081fe20000001205 */
[----:B--2---:R-:W-:Y:S01]  /*66b0*/  IMAD.MOV R6, RZ, RZ, -R11 ;  /* 0x000000ffff067224 */ /* 0x004fe200078e0a0b */
[----:B------:R-:W0:Y:S01]  /*66c0*/  LDC R9, c[0x0][0x658] ;  /* 0x00019600ff097b82 */ /* 0x000e220000000800 */
[----:B-1----:R-:W-:Y:S01]  /*66d0*/  ISETP.NE.U32.AND P0, PT, R24, RZ, PT ;  /* 0x000000ff1800720c */ /* 0x002fe20003f05070 */
[----:B------:R-:W-:Y:S01]  /*66e0*/  FMUL R7, R7, UR4 ;  /* 0x0000000407077c20 */ /* 0x000fe20008400000 */
[----:B------:R-:W-:Y:S02]  /*66f0*/  SHF.R.U32.HI R5, RZ, R22, R5 ;  /* 0x00000016ff057219 */ /* 0x000fe40000011605 */
[----:B------:R-:W-:-:S03]  /*6700*/  ISETP.NE.AND.EX P0, PT, R25, RZ, PT, P0 ;  /* 0x000000ff1900720c */ /* 0x000fc60003f05300 */
[----:B------:R-:W1:Y:S01]  /*6710*/  LDC R20, c[0x0][0x148] ;  /* 0x00005200ff147b82 */ /* 0x000e620000000800 */
[----:B---3--:R-:W-:Y:S02]  /*6720*/  IMAD R23, R13, R6, R4 ;  /* 0x000000060d177224 */ /* 0x008fe400078e0204 */
[----:B------:R-:W-:-:S05]  /*6730*/  IMAD.MOV.U32 R6, RZ, RZ, 0x1 ;  /* 0x00000001ff067424 */ /* 0x000fca00078e00ff */
[----:B------:R-:W2:Y:S01]  /*6740*/  LDC R21, c[0x0][0x600] ;  /* 0x00018000ff157b82 */ /* 0x000ea20000000800 */
[-CC-:B----4-:R-:W-:Y:S02]  /*6750*/  SHF.R.U64 R13, R10, R14.reuse, R5.reuse ;  /* 0x0000000e0a0d7219 */ /* 0x190fe40000001205 */
[----:B------:R-:W-:Y:S02]  /*6760*/  SHF.R.U32.HI R4, RZ, R14, R5 ;  /* 0x0000000eff047219 */ /* 0x000fe40000011605 */
[----:B------:R3:W4:Y:S03]  /*6770*/  F2I.U32.TRUNC.NTZ R14, R7 ;  /* 0x00000007000e7305 */ /* 0x000726000020f000 */
[----:B------:R-:W1:Y:S01]  /*6780*/  LDC R26, c[0x0][0x648] ;  /* 0x00019200ff1a7b82 */ /* 0x000e620000000800 */
[-C--:B0-----:R-:W-:Y:S02]  /*6790*/  SHF.R.U64 R15, R13, R9.reuse, R4 ;  /* 0x000000090d0f7219 */ /* 0x081fe40000001204 */
[----:B------:R-:W-:-:S02]  /*67a0*/  SHF.L.U32 R8, R8, R9, RZ ;  /* 0x0000000908087219 */ /* 0x000fc400000006ff */
[-C--:B------:R-:W-:Y:S01]  /*67b0*/  SHF.R.U32.HI R5, RZ, R9.reuse, R4 ;  /* 0x00000009ff057219 */ /* 0x080fe20000011604 */
[----:B------:R-:W-:Y:S01]  /*67c0*/  IMAD.MOV.U32 R4, RZ, RZ, R15 ;  /* 0x000000ffff047224 */ /* 0x000fe200078e000f */
[----:B------:R-:W-:Y:S01]  /*67d0*/  SHF.L.U32 R22, R6, R9, RZ ;  /* 0x0000000906167219 */ /* 0x000fe200000006ff */
[----:B------:R-:W0:Y:S01]  /*67e0*/  LDC R27, c[0x0][0x638] ;  /* 0x00018e00ff1b7b82 */ /* 0x000e220000000800 */
[----:B------:R-:W-:-:S07]  /*67f0*/  LOP3.LUT R28, RZ, R8, RZ, 0x33, !PT ;  /* 0x00000008ff1c7212 */ /* 0x000fce00078e33ff */
        /* <DEDUP_REMOVED lines=12> */
.L_x_162:
[----:B------:R-:W-:Y:S01]  /*68c0*/  ISETP.NE.AND P0, PT, R2, 0x1, PT ;  /* 0x000000010200780c */ /* 0x000fe20003f05270 */
[----:B--2---:R-:W-:Y:S01]  /*68d0*/  VIADD R7, R21, 0xffffffff ;  /* 0xffffffff15077836 */ /* 0x004fe20000000000 */
[----:B-1----:R-:W-:Y:S01]  /*68e0*/  SHF.R.U64 R5, R4, R26, R5 ;  /* 0x0000001a04057219 */ /* 0x002fe20000001205 */
[----:B------:R-:W-:Y:S01]  /*68f0*/  IMAD.MOV R14, RZ, RZ, -R14 ;  /* 0x000000ffff0e7224 */ /* 0x000fe200078e0a0e */
[----:B------:R-:W-:Y:S01]  /*6900*/  LOP3.LUT R4, R13, R28, RZ, 0xc0, !PT ;  /* 0x0000001c0d047212 */ /* 0x000fe200078ec0ff */
[----:B------:R-:W-:Y:S01]  /*6910*/  IMAD.MOV.U32 R8, RZ, RZ, R12 ;  /* 0x000000ffff087224 */ /* 0x000fe200078e000c */
[----:B------:R-:W-:Y:S01]  /*6920*/  LOP3.LUT R10, R10, R7, RZ, 0xc0, !PT ;  /* 0x000000070a0a7212 */ /* 0x000fe200078ec0ff */
[----:B------:R-:W-:Y:S02]  /*6930*/  IMAD.MOV R6, RZ, RZ, -R5 ;  /* 0x000000ffff067224 */ /* 0x000fe400078e0a05 */
[----:B------:R-:W-:-:S04]  /*6940*/  IMAD R4, R22, R5, R4 ;  /* 0x0000000516047224 */ /* 0x000fc800078e0204 */
[----:B------:R-:W-:Y:S02]  /*6950*/  @P0 IMAD R23, R20, R14, R3 ;  /* 0x0000000e14170224 */ /* 0x000fe400078e0203 */
[----:B0-----:R-:W-:Y:S02]  /*6960*/  IMAD R3, R6, R27, R15 ;  /* 0x0000001b06037224 */ /* 0x001fe400078e020f */
[----:B------:R-:W-:Y:S02]  /*6970*/  IMAD R7, R4, R29, R23 ;  /* 0x0000001d04077224 */ /* 0x000fe400078e0217 */
[----:B------:R-:W-:Y:S02]  /*6980*/  IMAD R4, R3, R21, R10 ;  /* 0x0000001503047224 */ /* 0x000fe400078e020a */
[----:B------:R-:W-:-:S03]  /*6990*/  IMAD.MOV.U32 R6, RZ, RZ, 0x1 ;  /* 0x00000001ff067424 */ /* 0x000fc600078e00ff */
[----:B------:R-:W-:Y:S02]  /*69a0*/  SEL R9, R4, R7, !P0 ;  /* 0x0000000704097207 */ /* 0x000fe40004000000 */
[----:B------:R-:W-:-:S07]  /*69b0*/  SEL R7, R7, R4, !P0 ;  /* 0x0000000407077207 */ /* 0x000fce0004000000 */
.L_x_160:
[----:B------:R-:W-:-:S08]  /*69c0*/  NOP ;  /* 0x0000000000007918 */ /* 0x000fd00000000000 */
[----:B------:R-:W0:-:S00]  /*69d0*/  USETMAXREG.DEALLOC.CTAPOOL 0x28 ;  /* 0x00000028000079c8 */ /* 0x000e0000080e0500 */
[----:B0-----:R-:W-:-:S13]  /*69e0*/  ISETP.NE.AND P0, PT, R0, RZ, PT ;  /* 0x000000ff0000720c */ /* 0x001fda0003f05270 */
[----:B------:R-:W-:Y:S05]  /*69f0*/  @P0 EXIT ;  /* 0x000000000000094d */ /* 0x000fea0003800000 */
[----:B------:R-:W-:Y:S01]  /*6a00*/  LOP3.LUT P0, RZ, R6, 0xff, RZ, 0xc0, !PT ;  /* 0x000000ff06ff7812 */ /* 0x000fe2000780c0ff */
[----:B------:R-:W-:Y:S02]  /*6a10*/  IMAD.MOV.U32 R0, RZ, RZ, 0x1 ;  /* 0x00000001ff007424 */ /* 0x000fe400078e00ff */
[----:B------:R-:W-:-:S10]  /*6a20*/  IMAD.MOV.U32 R12, RZ, RZ, RZ ;  /* 0x000000ffff0c7224 */ /* 0x000fd400078e00ff */
[----:B------:R-:W-:Y:S05]  /*6a30*/  @!P0 BRA `(.L_x_163) ;  /* 0x0000000c004c8947 */ /* 0x000fea0003800000 */
[----:B------:R-:W0:Y:S01]  /*6a40*/  LDC R0, c[0x0][0x28c] ;  /* 0x0000a300ff007b82 */ /* 0x000e220000000800 */
[----:B------:R-:W-:Y:S01]  /*6a50*/  ULDC UR5, c[0x0][0x658] ;  /* 0x0001960000057ab9 */ /* 0x000fe20000000800 */
[----:B------:R-:W-:Y:S01]  /*6a60*/  UMOV UR7, 0xffffffff ;  /* 0xffffffff00077882 */ /* 0x000fe20000000000 */
[----:B------:R-:W-:Y:S01]  /*6a70*/  ULDC UR6, c[0x0][0xc] ;  /* 0x0000030000067ab9 */ /* 0x000fe20000000800 */
[----:B------:R-:W-:Y:S01]  /*6a80*/  USHF.L.U32 UR8, UR7, UR5, URZ ;  /* 0x0000000507087299 */ /* 0x000fe2000800063f */
[C---:B------:R-:W-:Y:S01]  /*6a90*/  LOP3.LUT P2, RZ, R18.reuse, 0x7f, RZ, 0xc0, !PT ;  /* 0x0000007f12ff7812 */ /* 0x040fe2000784c0ff */
[----:B------:R-:W-:Y:S01]  /*6aa0*/  UMOV UR9, 0x1 ;  /* 0x0000000100097882 */ /* 0x000fe20000000000 */
[----:B------:R-:W-:Y:S01]  /*6ab0*/  ULDC UR7, c[0x0][0x10] ;  /* 0x0000040000077ab9 */ /* 0x000fe20000000800 */
[----:B------:R-:W-:Y:S01]  /*6ac0*/  USHF.L.U32 UR21, UR9, UR5, URZ ;  /* 0x0000000509157299 */ /* 0x000fe2000800063f */
[----:B------:R-:W-:Y:S01]  /*6ad0*/  LOP3.LUT P0, RZ, R18, 0x1f, RZ, 0xc0, !PT ;  /* 0x0000001f12ff7812 */ /* 0x000fe2000780c0ff */
[----:B------:R-:W-:Y:S01]  /*6ae0*/  UIMAD.WIDE.U32 UR6, UR6, UR7, URZ ;  /* 0x00000007060672a5 */ /* 0x000fe2000f8e003f */
[----:B------:R-:W-:Y:S01]  /*6af0*/  BSSY B0, `(.L_x_163) ;  /* 0x00000c7000007945 */ /* 0x000fe20003800000 */
[----:B------:R-:W-:Y:S01]  /*6b00*/  ULDC UR5, c[0x0][0x14] ;  /* 0x0000050000057ab9 */ /* 0x000fe20000000800 */
[----:B------:R-:W-:Y:S01]  /*6b10*/  IMAD.MOV.U32 R13, RZ, RZ, 0x1 ;  /* 0x00000001ff0d7424 */ /* 0x000fe200078e00ff */
[----:B------:R-:W-:Y:S01]  /*6b20*/  UIMAD.WIDE.U32 UR22, UR6, UR5, URZ ;  /* 0x00000005061672a5 */ /* 0x000fe2000f8e003f */
[----:B------:R-:W-:Y:S01]  /*6b30*/  LOP3.LUT R11, R19, 0x2, RZ, 0xfc, !PT ;  /* 0x00000002130b7812 */ /* 0x000fe200078efcff */
[----:B------:R-:W-:Y:S01]  /*6b40*/  UIMAD UR5, UR7, UR5, URZ ;  /* 0x00000005070572a4 */ /* 0x000fe2000f8e023f */
[----:B------:R-:W-:Y:S01]  /*6b50*/  PLOP3.LUT P0, PT, P0, P2, PT, 0x8a, 0x0 ;  /* 0x000000000000781c */ /* 0x000fe20000705172 */
[----:B------:R-:W-:Y:S01]  /*6b60*/  IMAD.MOV.U32 R12, RZ, RZ, RZ ;  /* 0x000000ffff0c7224 */ /* 0x000fe200078e00ff */
[----:B------:R-:W-:Y:S01]  /*6b70*/  ULDC UR4, c[0x0][0x600] ;  /* 0x0001800000047ab9 */ /* 0x000fe20000000800 */
[----:B------:R-:W-:-:S02]  /*6b80*/  ULOP3.LUT UR13, URZ, UR8, URZ, 0x33, !UPT ;  /* 0x000000083f0d7292 */ /* 0x000fc4000f8e333f */
[----:B------:R-:W-:Y:S01]  /*6b90*/  UIADD3 UR4, UR4, -0x1, URZ ;  /* 0xffffffff04047890 */ /* 0x000fe2000fffe03f */
[----:B0-----:R-:W-:Y:S01]  /*6ba0*/  VIADD R0, R0, 0x1f ;  /* 0x0000001f00007836 */ /* 0x001fe20000000000 */
[----:B------:R-:W-:Y:S01]  /*6bb0*/  UIADD3 UR5, UR23, UR5, URZ ;  /* 0x0000000517057290 */ /* 0x000fe2000fffe03f */
[----:B------:R-:W-:-:S03]  /*6bc0*/  ULDC.64 UR30, c[0x0][0x198] ;  /* 0x00006600001e7ab9 */ /* 0x000fc60000000a00 */
[----:B------:R-:W-:-:S04]  /*6bd0*/  SHF.R.S32.HI R3, RZ, 0x1f, R0 ;  /* 0x0000001fff037819 */ /* 0x000fc80000011400 */
[----:B------:R-:W-:Y:S01]  /*6be0*/  LEA.HI R3, R3, R0, RZ, 0x5 ;  /* 0x0000000003037211 */ /* 0x000fe200078f28ff */
[----:B------:R-:W-:-:S03]  /*6bf0*/  IMAD.MOV.U32 R0, RZ, RZ, 0x1 ;  /* 0x00000001ff007424 */ /* 0x000fc600078e00ff */
[----:B------:R-:W-:-:S05]  /*6c00*/  SHF.R.S32.HI R3, RZ, 0x5, R3 ;  /* 0x00000005ff037819 */ /* 0x000fca0000011403 */
[----:B------:R-:W-:-:S07]  /*6c10*/  VIADD R10, R3, 0x1 ;  /* 0x00000001030a7836 */ /* 0x000fce0000000000 */
.L_x_175:
[----:B------:R-:W-:-:S03]  /*6c20*/  UMOV UR6, 0xffffffff ;  /* 0xffffffff00067882 */ /* 0x000fc60000000000 */
[----:B------:R-:W-:Y:S05]  /*6c30*/  BRA.DIV UR6, `(.L_x_164) ;  /* 0x0000001606207947 */ /* 0x000fea000b800000 */
[----:B------:R-:W-:-:S13]  /*6c40*/  ELECT P6, URZ, PT ;  /* 0x00000000003f782f */ /* 0x000fda00038c0000 */
.L_x_196:
[----:B------:R-:W-:Y:S04]  /*6c50*/  BSSY B1, `(.L_x_165) ;  /* 0x000003e000017945 */ /* 0x000fe80003800000 */
[----:B------:R-:W-:Y:S05]  /*6c60*/  @!P6 BRA `(.L_x_166) ;  /* 0x0000000000f0e947 */ /* 0x000fea0003800000 */
[----:B------:R-:W0:Y:S02]  /*6c70*/  LDC R4, c[0x0][0x28c] ;  /* 0x0000a300ff047b82 */ /* 0x000e240000000800 */
[----:B0-----:R-:W-:-:S13]  /*6c80*/  ISETP.GE.AND P1, PT, R4, 0x1, PT ;  /* 0x000000010400780c */ /* 0x001fda0003f26270 */
[----:B------:R-:W-:Y:S05]  /*6c90*/  @!P1 BRA `(.L_x_166) ;  /* 0x0000000000e49947 */ /* 0x000fea0003800000 */
[----:B------:R-:W-:Y:S02]  /*6ca0*/  IMAD.SHL.U32 R15, R9, 0x80, RZ ;  /* 0x00000080090f7824 */ /* 0x000fe400078e00ff */
[----:B------:R-:W-:Y:S02]  /*6cb0*/  IMAD.SHL.U32 R18, R7, 0x80, RZ ;  /* 0x0000008007127824 */ /* 0x000fe400078e00ff */
[----:B------:R-:W-:Y:S02]  /*6cc0*/  IMAD.MOV.U32 R20, RZ, RZ, RZ ;  /* 0x000000ffff147224 */ /* 0x000fe400078e00ff */
[----:B------:R-:W-:Y:S02]  /*6cd0*/  IMAD.MOV.U32 R4, RZ, RZ, R10 ;  /* 0x000000ffff047224 */ /* 0x000fe400078e000a */
[----:B------:R-:W-:Y:S02]  /*6ce0*/  IMAD.MOV.U32 R5, RZ, RZ, R0 ;  /* 0x000000ffff057224 */ /* 0x000fe400078e0000 */
[----:B------:R-:W-:-:S02]  /*6cf0*/  IMAD.MOV.U32 R6, RZ, RZ, R12 ;  /* 0x000000ffff067224 */ /* 0x000fc400078e000c */
[----:B------:R-:W-:-:S07]  /*6d00*/  VIADD R22, R15, 0x40 ;  /* 0x000000400f167836 */ /* 0x000fce0000000000 */
.L_x_170:
[----:B------:R-:W0:Y:S01]  /*6d10*/  S2R R14, SR_CgaCtaId ;  /* 0x00000000000e7919 */ /* 0x000e220000008800 */
[----:B------:R-:W-:Y:S01]  /*6d20*/  MOV R7, 0x400 ;  /* 0x0000040000077802 */ /* 0x000fe20000000f00 */
[----:B------:R-:W1:Y:S03]  /*6d30*/  @!P2 LDC R9, c[0x0][0x500] ;  /* 0x00014000ff09ab82 */ /* 0x000e660000000800 */
[----:B0-----:R-:W-:Y:S02]  /*6d40*/  LEA R21, R14, R7, 0x18 ;  /* 0x000000070e157211 */ /* 0x001fe400078ec0ff */
[----:B------:R-:W-:-:S03]  /*6d50*/  SHF.L.U32 R7, R5, 0x1f, RZ ;  /* 0x0000001f05077819 */ /* 0x000fc600000006ff */
[----:B------:R-:W-:-:S04]  /*6d60*/  IMAD R14, R6, 0x8, R21 ;  /* 0x00000008060e7824 */ /* 0x000fc800078e0215 */
[----:B------:R-:W0:Y:S02]  /*6d70*/  SYNCS.PHASECHK.TRANS64.TRYWAIT P1, [R14+URZ+0x70], R7 ;  /* 0x000070070e0075a7 */ /* 0x000e24000802017f */
[----:B01----:R-:W-:Y:S05]  /*6d80*/  @!P1 BRA `(.L_x_167) ;  /* 0x0000001000ec9947 */ /* 0x003fea0003800000 */
.L_x_197:
[----:B0-----:R-:W-:Y:S01]  /*6d90*/  PRMT R7, R11, 0x9910, RZ ;  /* 0x000099100b077816 */ /* 0x001fe200000000ff */
[----:B------:R0:W-:Y:S03]  /*6da0*/  @!P2 SYNCS.ARRIVE.TRANS64 RZ, [R14+URZ], R9 ;  /* 0x000000090effa9a7 */ /* 0x0001e6000800003f */
[----:B------:R-:W-:-:S13]  /*6db0*/  ISETP.NE.AND P1, PT, R7, 0x2, PT ;  /* 0x000000020700780c */ /* 0x000fda0003f25270 */
[----:B0-----:R-:W-:Y:S05]  /*6dc0*/  @P1 BRA `(.L_x_168) ;  /* 0x0000000000041947 */ /* 0x001fea0003800000 */
[----:B------:R-:W-:Y:S01]  /*6dd0*/  BPT.TRAP 0x1 ;  /* 0x000000040000795c */ /* 0x000fe20000300000 */
.L_x_168:
[----:B------:R-:W-:Y:S05]  /*6de0*/  @P0 BRA `(.L_x_169) ;  /* 0x0000000000040947 */ /* 0x000fea0003800000 */
[----:B------:R-:W-:Y:S01]  /*6df0*/  BPT.TRAP 0x1 ;  /* 0x000000040000795c */ /* 0x000fe20000300000 */
.L_x_169:
[----:B------:R-:W-:Y:S01]  /*6e00*/  IMAD R21, R6, 0x2000, R21 ;  /* 0x0000200006157824 */ /* 0x000fe200078e0215 */
[----:B------:R-:W-:Y:S01]  /*6e10*/  R2UR UR27, R20 ;  /* 0x00000000141b72ca */ /* 0x000fe200000e0000 */
[----:B------:R-:W-:Y:S01]  /*6e20*/  VIADD R4, R4, 0xffffffff ;  /* 0xffffffff04047836 */ /* 0x000fe20000000000 */
[----:B------:R-:W-:Y:S01]  /*6e30*/  R2UR UR9, R14 ;  /* 0x000000000e0972ca */ /* 0x000fe200000e0000 */
[----:B------:R-:W-:Y:S01]  /*6e40*/  UIADD3 UR6, UP0, UR30, 0xf0, URZ ;  /* 0x000000f01e067890 */ /* 0x000fe2000ff1e03f */
[----:B------:R-:W-:Y:S01]  /*6e50*/  R2UR UR16, R21 ;  /* 0x00000000151072ca */ /* 0x000fe200000e0000 */
[----:B------:R-:W-:Y:S01]  /*6e60*/  UIADD3 UR32, UP1, UR30, 0x1f0, URZ ;  /* 0x000001f01e207890 */ /* 0x000fe2000ff3e03f */
[----:B------:R-:W-:Y:S01]  /*6e70*/  R2UR UR12, R8 ;  /* 0x00000000080c72ca */ /* 0x000fe200000e0000 */
[----:B------:R-:W-:Y:S01]  /*6e80*/  UIADD3.X UR7, URZ, UR31, URZ, UP0, !UPT ;  /* 0x0000001f3f077290 */ /* 0x000fe200087fe43f */
[----:B------:R-:W-:Y:S01]  /*6e90*/  R2UR UR11, R18 ;  /* 0x00000000120b72ca */ /* 0x000fe200000e0000 */
[----:B------:R-:W-:Y:S01]  /*6ea0*/  UIADD3.X UR33, URZ, UR31, URZ, UP1, !UPT ;  /* 0x0000001f3f217290 */ /* 0x000fe20008ffe43f */
[----:B------:R-:W-:Y:S01]  /*6eb0*/  R2UR UR26, R15 ;  /* 0x000000000f1a72ca */ /* 0x000fe200000e0000 */
[----:B------:R-:W-:Y:S01]  /*6ec0*/  VIADD R6, R6, 0x1 ;  /* 0x0000000106067836 */ /* 0x000fe20000000000 */
[----:B------:R-:W-:Y:S01]  /*6ed0*/  R2UR UR18, R22 ;  /* 0x00000000161272ca */ /* 0x000fe200000e0000 */
[----:B------:R-:W-:Y:S01]  /*6ee0*/  UMOV UR14, 0x0 ;  /* 0x00000000000e7882 */ /* 0x000fe20000000000 */
[----:B------:R-:W-:Y:S01]  /*6ef0*/  ISETP.GT.AND P3, PT, R4, 0x1, PT ;  /* 0x000000010400780c */ /* 0x000fe20003f64270 */
[----:B------:R-:W-:Y:S01]  /*6f00*/  UMOV UR15, 0x10000000 ;  /* 0x10000000000f7882 */ /* 0x000fe20000000000 */
[----:B------:R-:W-:Y:S01]  /*6f10*/  ISETP.NE.AND P1, PT, R6, 0xe, PT ;  /* 0x0000000e0600780c */ /* 0x000fe20003f25270 */
[----:B------:R-:W-:Y:S01]  /*6f20*/  UIADD3 UR8, UR16, 0x200, URZ ;  /* 0x0000020010087890 */ /* 0x000fe2000fffe03f */
[----:B------:R-:W-:Y:S01]  /*6f30*/  VIADD R20, R20, 0x20 ;  /* 0x0000002014147836 */ /* 0x000fe20000000000 */
[----:B------:R-:W-:Y:S01]  /*6f40*/  UIADD3 UR24, UR16, 0x1c200, URZ ;  /* 0x0001c20010187890 */ /* 0x000fe2000fffe03f */
[----:B------:R-:W-:Y:S01]  /*6f50*/  SEL R14, RZ, 0x1, P1 ;  /* 0x00000001ff0e7807 */ /* 0x000fe20000800000 */
[----:B------:R-:W-:Y:S01]  /*6f60*/  UIADD3 UR16, UR16, 0x1d200, URZ ;  /* 0x0001d20010107890 */ /* 0x000fe2000fffe03f */
[----:B------:R-:W-:Y:S01]  /*6f70*/  SEL R6, R6, RZ, P1 ;  /* 0x000000ff06067207 */ /* 0x000fe20000800000 */
[----:B------:R-:W-:Y:S01]  /*6f80*/  UMOV UR10, UR27 ;  /* 0x0000001b000a7c82 */ /* 0x000fe20008000000 */
[----:B------:R-:W-:Y:S01]  /*6f90*/  UMOV UR25, UR9 ;  /* 0x0000000900197c82 */ /* 0x000fe20008000000 */
[----:B------:R-:W-:Y:S01]  /*6fa0*/  UMOV UR28, UR12 ;  /* 0x0000000c001c7c82 */ /* 0x000fe20008000000 */
[----:B------:R-:W-:Y:S01]  /*6fb0*/  UMOV UR17, UR9 ;  /* 0x0000000900117c82 */ /* 0x000fe20008000000 */
[----:B------:R-:W-:Y:S01]  /*6fc0*/  UMOV UR19, UR27 ;  /* 0x0000001b00137c82 */ /* 0x000fe20008000000 */
[----:B------:R0:W-:Y:S01]  /*6fd0*/  UTMALDG.3D [UR8], [UR6], desc[UR14] ;  /* 0x00000e08060075b4 */ /* 0x0001e20008011000 */
[----:B------:R-:W-:Y:S01]  /*6fe0*/  UMOV UR20, UR12 ;  /* 0x0000000c00147c82 */ /* 0x000fe20008000000 */
[----:B------:R-:W-:Y:S01]  /*6ff0*/  LOP3.LUT R5, R5, R14, RZ, 0x3c, !PT ;  /* 0x0000000e05057212 */ /* 0x000fe200078e3cff */
[----:B------:R0:W-:Y:S01]  /*7000*/  UTMALDG.3D [UR24], [UR32], desc[UR14] ;  /* 0x00000e18200075b4 */ /* 0x0001e20008011000 */
[----:B------:R0:W-:Y:S02]  /*7010*/  UTMALDG.3D [UR16], [UR32], desc[UR14] ;  /* 0x00000e10200075b4 */ /* 0x0001e40008011000 */
[----:B0-----:R-:W-:Y:S05]  /*7020*/  @P3 BRA `(.L_x_170) ;  /* 0xfffffffc00383947 */ /* 0x001fea000383ffff */
.L_x_166:
[----:B------:R-:W-:Y:S05]  /*7030*/  BSYNC B1 ;  /* 0x0000000000017941 */ /* 0x000fea0003800000 */
.L_x_165:
[----:B------:R-:W-:Y:S01]  /*7040*/  LOP3.LUT P3, RZ, R13, 0xff, RZ, 0xc0, !PT ;  /* 0x000000ff0dff7812 */ /* 0x000fe2000786c0ff */
[----:B------:R-:W-:Y:S01]  /*7050*/  IMAD.IADD R12, R3, 0x1, R12 ;  /* 0x00000001030c7824 */ /* 0x000fe200078e020c */
[----:B------:R-:W-:Y:S01]  /*7060*/  IADD3 R16, P4, R16, UR22, RZ ;  /* 0x0000001610107c10 */ /* 0x000fe2000ff9e0ff */
[----:B------:R-:W-:Y:S01]  /*7070*/  ULDC.64 UR6, c[0x0][0x650] ;  /* 0x0001940000067ab9 */ /* 0x000fe20000000a00 */
[----:B------:R-:W-:Y:S01]  /*7080*/  BSSY B1, `(.L_x_171) ;  /* 0x000006b000017945 */ /* 0x000fe20003800000 */
[----:B------:R-:W-:Y:S01]  /*7090*/  IMAD.MOV.U32 R9, RZ, RZ, -0x1 ;  /* 0xffffffffff097424 */ /* 0x000fe200078e00ff */
[----:B------:R-:W-:Y:S01]  /*70a0*/  SHF.R.U32.HI R4, RZ, 0x1, R12 ;  /* 0x00000001ff047819 */ /* 0x000fe2000001160c */
[----:B------:R-:W-:Y:S01]  /*70b0*/  IMAD.MOV.U32 R8, RZ, RZ, -0x1 ;  /* 0xffffffffff087424 */ /* 0x000fe200078e00ff */
[----:B------:R-:W-:Y:S02]  /*70c0*/  ISETP.GT.U32.AND P1, PT, R12, 0xd, PT ;  /* 0x0000000d0c00780c */ /* 0x000fe40003f24070 */
[----:B------:R-:W-:-:S02]  /*70d0*/  IADD3.X R17, R17, UR5, RZ, P4, !PT ;  /* 0x0000000511117c10 */ /* 0x000fc4000a7fe4ff */
[----:B------:R-:W-:Y:S01]  /*70e0*/  ISETP.LT.U32.AND P1, PT, R3, 0xe, P1 ;  /* 0x0000000e0300780c */ /* 0x000fe20000f21070 */
[----:B------:R-:W0:Y:S01]  /*70f0*/  @P3 S2R R6, SR_CgaCtaId ;  /* 0x0000000000063919 */ /* 0x000e220000008800 */
[----:B------:R-:W-:Y:S02]  /*7100*/  @P3 MOV R5, 0x400 ;  /* 0x0000040000053802 */ /* 0x000fe40000000f00 */
[----:B------:R-:W-:Y:S02]  /*7110*/  PRMT R13, RZ, 0x7610, R13 ;  /* 0x00007610ff0d7816 */ /* 0x000fe4000000000d */
[----:B0-----:R-:W-:Y:S01]  /*7120*/  @P3 LEA R6, R6, R5, 0x18 ;  /* 0x0000000506063211 */ /* 0x001fe200078ec0ff */
[----:B------:R-:W-:-:S03]  /*7130*/  IMAD.WIDE.U32 R4, R4, -0x6db6db6d, RZ ;  /* 0x9249249304047825 */ /* 0x000fc600078e00ff */
[----:B------:R0:W-:Y:S01]  /*7140*/  @P3 SYNCS.ARRIVE.TRANS64.A1T0 RZ, [R6+URZ+0xf8], RZ ;  /* 0x0000f8ff06ff39a7 */ /* 0x0001e2000810003f */
[----:B------:R-:W-:Y:S02]  /*7150*/  ISETP.GE.U32.AND P3, PT, R3, 0xe, PT ;  /* 0x0000000e0300780c */ /* 0x000fe40003f66070 */
[----:B------:R-:W-:Y:S02]  /*7160*/  SHF.R.U32.HI R7, RZ, 0x2, R5 ;  /* 0x00000002ff077819 */ /* 0x000fe40000011605 */
[----:B------:R-:W-:Y:S02]  /*7170*/  SEL R5, RZ, 0x1, !P1 ;  /* 0x00000001ff057807 */ /* 0x000fe40004800000 */
[----:B------:R-:W-:Y:S01]  /*7180*/  ISETP.GE.U32.AND P1, PT, R16, UR6, PT ;  /* 0x0000000610007c0c */ /* 0x000fe2000bf26070 */
[----:B------:R-:W-:Y:S01]  /*7190*/  IMAD R12, R7, -0xe, R12 ;  /* 0xfffffff2070c7824 */ /* 0x000fe200078e020c */
[----:B------:R-:W-:Y:S02]  /*71a0*/  LOP3.LUT R0, R0, R5, RZ, 0x3c, !PT ;  /* 0x0000000500007212 */ /* 0x000fe400078e3cff */
[----:B------:R-:W-:-:S02]  /*71b0*/  ISETP.GE.U32.AND.EX P1, PT, R17, UR7, PT, P1 ;  /* 0x0000000711007c0c */ /* 0x000fc4000bf26110 */
[----:B------:R-:W-:Y:S02]  /*71c0*/  PRMT R4, RZ, 0x7610, R4 ;  /* 0x00007610ff047816 */ /* 0x000fe40000000004 */
[----:B------:R-:W-:Y:S01]  /*71d0*/  @P3 LOP3.LUT R0, R0, 0x1, R7, 0x78, !PT ;  /* 0x0000000100003812 */ /* 0x000fe200078e7807 */
[----:B------:R-:W-:-:S08]  /*71e0*/  IMAD.MOV.U32 R7, RZ, RZ, -0x1 ;  /* 0xffffffffff077424 */ /* 0x000fd000078e00ff */
[----:B0-----:R-:W-:Y:S05]  /*71f0*/  @P1 BRA `(.L_x_172) ;  /* 0x00000004004c1947 */ /* 0x001fea0003800000 */
[----:B------:R-:W-:Y:S01]  /*7200*/  ULDC.64 UR6, c[0x0][0x628] ;  /* 0x00018a0000067ab9 */ /* 0x000fe20000000a00 */
[----:B------:R-:W0:Y:S01]  /*7210*/  S2R R15, SR_CTAID.X ;  /* 0x00000000000f7919 */ /* 0x000e220000002500 */
[----:B------:R-:W-:Y:S01]  /*7220*/  ISETP.NE.U32.AND P1, PT, RZ, UR6, PT ;  /* 0x00000006ff007c0c */ /* 0x000fe2000bf25070 */
[----:B------:R-:W-:Y:S01]  /*7230*/  ULDC UR9, c[0x0][0x630] ;  /* 0x00018c0000097ab9 */ /* 0x000fe20000000800 */
[----:B------:R-:W-:Y:S01]  /*7240*/  IMAD.MOV.U32 R4, RZ, RZ, R16 ;  /* 0x000000ffff047224 */ /* 0x000fe200078e0010 */
[----:B------:R-:W1:Y:S01]  /*7250*/  S2R R14, SR_CTAID.Y ;  /* 0x00000000000e7919 */ /* 0x000e620000002600 */
[----:B------:R-:W-:Y:S01]  /*7260*/  ISETP.NE.AND.EX P1, PT, RZ, UR7, PT, P1 ;  /* 0x00000007ff007c0c */ /* 0x000fe2000bf25310 */
[----:B------:R-:W-:-:S12]  /*7270*/  IMAD.MOV.U32 R5, RZ, RZ, R17 ;  /* 0x000000ffff057224 */ /* 0x000fd800078e0011 */
[----:B------:R-:W-:Y:S05]  /*7280*/  @!P1 BRA `(.L_x_173) ;  /* 0x0000000000289947 */ /* 0x000fea0003800000 */
[----:B------:R-:W-:Y:S02]  /*7290*/  ULDC UR8, c[0x0][0x634] ;  /* 0x00018d0000087ab9 */ /* 0x000fe40000000800 */
[----:B------:R-:W-:-:S05]  /*72a0*/  IADD3 R9, P1, R16, UR8, RZ ;  /* 0x0000000810097c10 */ /* 0x000fca000ff3e0ff */
[----:B------:R-:W-:-:S04]  /*72b0*/  IMAD.X R21, RZ, RZ, R17, P1 ;  /* 0x000000ffff157224 */ /* 0x000fc800008e0611 */
[----:B------:R-:W-:-:S04]  /*72c0*/  IMAD.WIDE.U32 R6, R21, UR6, RZ ;  /* 0x0000000615067c25 */ /* 0x000fc8000f8e00ff */
[----:B------:R-:W-:-:S04]  /*72d0*/  IMAD.WIDE.U32 R6, P1, R9, UR7, R6 ;  /* 0x0000000709067c25 */ /* 0x000fc8000f820006 */
[----:B------:R-:W-:-:S04]  /*72e0*/  IMAD.WIDE.U32 R8, R9, UR6, RZ ;  /* 0x0000000609087c25 */ /* 0x000fc8000f8e00ff */
[----:B------:R-:W-:Y:S01]  /*72f0*/  IMAD.X R5, RZ, RZ, RZ, P1 ;  /* 0x000000ffff057224 */ /* 0x000fe200008e06ff */
[----:B------:R-:W-:Y:S01]  /*7300*/  IADD3 RZ, P1, R9, R6, RZ ;  /* 0x0000000609ff7210 */ /* 0x000fe20007f3e0ff */
[----:B------:R-:W-:-:S04]  /*7310*/  IMAD.MOV.U32 R4, RZ, RZ, R7 ;  /* 0x000000ffff047224 */ /* 0x000fc800078e0007 */
[----:B------:R-:W-:-:S08]  /*7320*/  IMAD.WIDE.U32.X R4, R21, UR7, R4, P1 ;  /* 0x0000000715047c25 */ /* 0x000fd000088e0404 */
.L_x_173:
[--C-:B------:R-:W-:Y:S01]  /*7330*/  SHF.R.U64 R8, R4, UR9, R5.reuse ;  /* 0x0000000904087c19 */ /* 0x100fe20008001205 */
[----:B------:R-:W-:Y:S01]  /*7340*/  ULDC.64 UR6, c[0x0][0x620] ;  /* 0x0001880000067ab9 */ /* 0x000fe20000000a00 */
[----:B------:R-:W-:Y:S01]  /*7350*/  SHF.R.U32.HI R4, RZ, UR9, R5 ;  /* 0x00000009ff047c19 */ /* 0x000fe20008011605 */
[----:B------:R-:W2:Y:S01]  /*7360*/  LDC R24, c[0x0][0x144] ;  /* 0x00005100ff187b82 */ /* 0x000ea20000000800 */
[----:B------:R-:W-:Y:S01]  /*7370*/  IADD3 R7, P1, RZ, -R8, RZ ;  /* 0x80000008ff077210 */ /* 0x000fe20007f3e0ff */
[----:B------:R-:W-:Y:S01]  /*7380*/  ULDC.64 UR10, c[0x0][0x640] ;  /* 0x00019000000a7ab9 */ /* 0x000fe20000000a00 */
[----:B0-----:R-:W-:Y:S01]  /*7390*/  I2FP.F32.U32 R9, R15 ;  /* 0x0000000f00097245 */ /* 0x001fe20000201000 */
[----:B------:R-:W-:Y:S02]  /*73a0*/  ULDC UR8, c[0x0][0x608] ;  /* 0x0001820000087ab9 */ /* 0x000fe40000000800 */
[----:B------:R-:W-:Y:S01]  /*73b0*/  IMAD.X R4, RZ, RZ, ~R4, P1 ;  /* 0x000000ffff047224 */ /* 0x000fe200008e0e04 */
[----:B------:R-:W-:Y:S01]  /*73c0*/  ISETP.NE.U32.AND P1, PT, RZ, UR10, PT ;  /* 0x0000000aff007c0c */ /* 0x000fe2000bf25070 */
[----:B------:R-:W0:Y:S02]  /*73d0*/  LDC R21, c[0x0][0x148] ;  /* 0x00005200ff157b82 */ /* 0x000e240000000800 */
[----:B------:R-:W-:Y:S01]  /*73e0*/  IMAD R6, R4, UR6, RZ ;  /* 0x0000000604067c24 */ /* 0x000fe2000f8e02ff */
[----:B------:R-:W-:Y:S01]  /*73f0*/  ISETP.NE.AND.EX P1, PT, RZ, UR11, PT, P1 ;  /* 0x0000000bff007c0c */ /* 0x000fe2000bf25310 */
[----:B------:R-:W-:Y:S01]  /*7400*/  IMAD.WIDE.U32 R4, R7, UR6, R16 ;  /* 0x0000000607047c25 */ /* 0x000fe2000f8e0010 */
[----:B------:R-:W-:-:S03]  /*7410*/  ULDC UR6, c[0x0][0x150] ;  /* 0x0000540000067ab9 */ /* 0x000fc60000000800 */
[----:B------:R-:W-:Y:S02]  /*7420*/  IMAD R7, R7, UR7, R6 ;  /* 0x0000000707077c24 */ /* 0x000fe4000f8e0206 */
[----:B------:R-:W-:Y:S01]  /*7430*/  FMUL R6, R9, UR6 ;  /* 0x0000000609067c20 */ /* 0x000fe20008400000 */
[----:B------:R-:W-:Y:S01]  /*7440*/  ULDC UR6, c[0x0][0x618] ;  /* 0x0001860000067ab9 */ /* 0x000fe20000000800 */
[----:B------:R-:W-:Y:S01]  /*7450*/  ULDC UR7, c[0x0][0x154] ;  /* 0x0000550000077ab9 */ /* 0x000fe20000000800 */
[----:B------:R-:W-:-:S03]  /*7460*/  IMAD.IADD R5, R5, 0x1, R7 ;  /* 0x0000000105057824 */ /* 0x000fc600078e0207 */
[----:B------:R-:W3:Y:S02]  /*7470*/  F2I.U32.TRUNC.NTZ R6, R6 ;  /* 0x0000000600067305 */ /* 0x000ee4000020f000 */
[----:B------:R-:W-:Y:S02]  /*7480*/  SHF.R.U64 R9, R4, UR6, R5 ;  /* 0x0000000604097c19 */ /* 0x000fe40008001205 */
[----:B-1----:R-:W-:-:S05]  /*7490*/  I2FP.F32.U32 R4, R14 ;  /* 0x0000000e00047245 */ /* 0x002fca0000201000 */
[----:B------:R-:W-:Y:S01]  /*74a0*/  FMUL R22, R4, UR7 ;  /* 0x0000000704167c20 */ /* 0x000fe20008400000 */
[----:B------:R-:W-:Y:S01]  /*74b0*/  SHF.R.U32.HI R4, RZ, UR6, R5 ;  /* 0x00000006ff047c19 */ /* 0x000fe20008011605 */
[----:B------:R-:W-:-:S03]  /*74c0*/  ULDC UR6, c[0x0][0x658] ;  /* 0x0001960000067ab9 */ /* 0x000fc60000000800 */
[--C-:B------:R-:W-:Y:S01]  /*74d0*/  SHF.R.U64 R20, R9, UR8, R4.reuse ;  /* 0x0000000809147c19 */ /* 0x100fe20008001204 */
[----:B------:R-:W1:Y:S01]  /*74e0*/  F2I.U32.TRUNC.NTZ R22, R22 ;  /* 0x0000001600167305 */ /* 0x000e62000020f000 */
[----:B------:R-:W-:Y:S01]  /*74f0*/  SHF.R.U32.HI R5, RZ, UR8, R4 ;  /* 0x00000008ff057c19 */ /* 0x000fe20008011604 */
[----:B---3--:R-:W-:-:S03]  /*7500*/  IMAD.MOV R6, RZ, RZ, -R6 ;  /* 0x000000ffff067224 */ /* 0x008fc600078e0a06 */
[----:B------:R-:W-:Y:S01]  /*7510*/  SHF.R.U64 R18, R20, UR6, R5 ;  /* 0x0000000614127c19 */ /* 0x000fe20008001205 */
[----:B--2---:R-:W-:Y:S01]  /*7520*/  IMAD R15, R24, R6, R15 ;  /* 0x00000006180f7224 */ /* 0x004fe200078e020f */
[----:B------:R-:W-:-:S03]  /*7530*/  SHF.R.U32.HI R23, RZ, UR6, R5 ;  /* 0x00000006ff177c19 */ /* 0x000fc60008011605 */
[----:B------:R-:W-:Y:S02]  /*7540*/  IMAD.MOV.U32 R4, RZ, RZ, R18 ;  /* 0x000000ffff047224 */ /* 0x000fe400078e0012 */
[----:B------:R-:W-:Y:S01]  /*7550*/  IMAD.MOV.U32 R5, RZ, RZ, R23 ;  /* 0x000000ffff057224 */ /* 0x000fe200078e0017 */
[----:B-1----:R-:W-:Y:S06]  /*7560*/  @!P1 BRA `(.L_x_174) ;  /* 0x0000000000289947 */ /* 0x002fec0003800000 */
[----:B------:R-:W-:Y:S02]  /*7570*/  ULDC UR6, c[0x0][0x64c] ;  /* 0x0001930000067ab9 */ /* 0x000fe40000000800 */
[----:B------:R-:W-:-:S05]  /*7580*/  IADD3 R5, P1, R18, UR6, RZ ;  /* 0x0000000612057c10 */ /* 0x000fca000ff3e0ff */
[----:B------:R-:W-:-:S04]  /*7590*/  IMAD.X R23, RZ, RZ, R23, P1 ;  /* 0x000000ffff177224 */ /* 0x000fc800008e0617 */
[----:B------:R-:W-:-:S04]  /*75a0*/  IMAD.WIDE.U32 R6, R23, UR10, RZ ;  /* 0x0000000a17067c25 */ /* 0x000fc8000f8e00ff */
[----:B------:R-:W-:-:S04]  /*75b0*/  IMAD.WIDE.U32 R6, P1, R5, UR11, R6 ;  /* 0x0000000b05067c25 */ /* 0x000fc8000f820006 */
[----:B------:R-:W-:-:S04]  /*75c0*/  IMAD.WIDE.U32 R4, R5, UR10, RZ ;  /* 0x0000000a05047c25 */ /* 0x000fc8000f8e00ff */
[----:B------:R-:W-:Y:S01]  /*75d0*/  IMAD.MOV.U32 R4, RZ, RZ, R7 ;  /* 0x000000ffff047224 */ /* 0x000fe200078e0007 */
[----:B------:R-:W-:Y:S01]  /*75e0*/  IADD3 RZ, P3, R5, R6, RZ ;  /* 0x0000000605ff7210 */ /* 0x000fe20007f7e0ff */
[----:B------:R-:W-:-:S04]  /*75f0*/  IMAD.X R5, RZ, RZ, RZ, P1 ;  /* 0x000000ffff057224 */ /* 0x000fc800008e06ff */
[----:B------:R-:W-:-:S08]  /*7600*/  IMAD.WIDE.U32.X R4, R23, UR11, R4, P3 ;  /* 0x0000000b17047c25 */ /* 0x000fd000098e0404 */
.L_x_174:
[----:B------:R-:W-:Y:S01]  /*7610*/  ISETP.NE.AND P1, PT, R2, 0x1, PT ;  /* 0x000000010200780c */ /* 0x000fe20003f25270 */
[----:B------:R-:W-:Y:S01]  /*7620*/  ULDC UR6, c[0x0][0x648] ;  /* 0x0001920000067ab9 */ /* 0x000fe20000000800 */
[----:B------:R-:W-:Y:S01]  /*7630*/  LOP3.LUT R20, R20, UR13, RZ, 0xc0, !PT ;  /* 0x0000000d14147c12 */ /* 0x000fe2000f8ec0ff */
[----:B------:R-:W-:Y:S01]  /*7640*/  IMAD.MOV R22, RZ, RZ, -R22 ;  /* 0x000000ffff167224 */ /* 0x000fe200078e0a16 */
[----:B------:R-:W-:Y:S01]  /*7650*/  SHF.R.U64 R5, R4, UR6, R5 ;  /* 0x0000000604057c19 */ /* 0x000fe20008001205 */
[----:B------:R-:W-:Y:S01]  /*7660*/  ULDC UR6, c[0x0][0x638] ;  /* 0x00018e0000067ab9 */ /* 0x000fe20000000800 */
[----:B------:R-:W-:Y:S01]  /*7670*/  LOP3.LUT R9, R9, UR4, RZ, 0xc0, !PT ;  /* 0x0000000409097c12 */ /* 0x000fe2000f8ec0ff */
[----:B------:R-:W-:Y:S01]  /*7680*/  ULDC UR7, c[0x0][0x610] ;  /* 0x0001840000077ab9 */ /* 0x000fe20000000800 */
[----:B------:R-:W-:Y:S02]  /*7690*/  IMAD.MOV.U32 R4, RZ, RZ, 0x1 ;  /* 0x00000001ff047424 */ /* 0x000fe400078e00ff */
[----:B------:R-:W-:-:S02]  /*76a0*/  IMAD.MOV R7, RZ, RZ, -R5 ;  /* 0x000000ffff077224 */ /* 0x000fc400078e0a05 */
[----:B------:R-:W-:Y:S02]  /*76b0*/  IMAD R20, R5, UR21, R20 ;  /* 0x0000001505147c24 */ /* 0x000fe4000f8e0214 */
[----:B0-----:R-:W-:Y:S02]  /*76c0*/  @P1 IMAD R15, R21, R22, R14 ;  /* 0x00000016150f1224 */ /* 0x001fe400078e020e */
[----:B------:R-:W-:Y:S01]  /*76d0*/  IMAD R18, R7, UR6, R18 ;  /* 0x0000000607127c24 */ /* 0x000fe2000f8e0212 */
[----:B------:R-:W-:Y:S01]  /*76e0*/  ULDC UR6, c[0x0][0x600] ;  /* 0x0001800000067ab9 */ /* 0x000fe20000000800 */
[----:B------:R-:W-:Y:S02]  /*76f0*/  IMAD R15, R20, UR7, R15 ;  /* 0x00000007140f7c24 */ /* 0x000fe4000f8e020f */
[----:B------:R-:W-:-:S05]  /*7700*/  IMAD R18, R18, UR6, R9 ;  /* 0x0000000612127c24 */ /* 0x000fca000f8e0209 */
[----:B------:R-:W-:Y:S02]  /*7710*/  SEL R9, R18, R15, !P1 ;  /* 0x0000000f12097207 */ /* 0x000fe40004800000 */
[----:B------:R-:W-:-:S07]  /*7720*/  SEL R7, R15, R18, !P1 ;  /* 0x000000120f077207 */ /* 0x000fce0004800000 */
.L_x_172:
[----:B------:R-:W-:Y:S05]  /*7730*/  BSYNC B1 ;  /* 0x0000000000017941 */ /* 0x000fea0003800000 */
.L_x_171:
[----:B------:R-:W-:-:S13]  /*7740*/  LOP3.LUT P1, RZ, R4, 0xff, RZ, 0xc0, !PT ;  /* 0x000000ff04ff7812 */ /* 0x000fda000782c0ff */
[----:B------:R-:W-:Y:S05]  /*7750*/  @P1 BRA `(.L_x_175) ;  /* 0xfffffff400301947 */ /* 0x000fea000383ffff */
[----:B------:R-:W-:Y:S05]  /*7760*/  BSYNC B0 ;  /* 0x0000000000007941 */ /* 0x000fea0003800000 */
.L_x_163:
[----:B------:R-:W-:-:S03]  /*7770*/  UMOV UR6, 0xffffffff ;  /* 0xffffffff00067882 */ /* 0x000fc60000000000 */
[----:B------:R-:W-:Y:S05]  /*7780*/  BRA.DIV UR6, `(.L_x_176) ;  /* 0x0000000a06807947 */ /* 0x000fea000b800000 */
[----:B------:R-:W-:-:S13]  /*7790*/  ELECT P6, URZ, PT ;  /* 0x00000000003f782f */ /* 0x000fda00038c0000 */
.L_x_200:
[----:B------:R-:W-:Y:S04]  /*77a0*/  BSSY B0, `(.L_x_177) ;  /* 0x0000085000007945 */ /* 0x000fe80003800000 */
[----:B------:R-:W-:Y:S05]  /*77b0*/  @!P6 BRA `(.L_x_178) ;  /* 0x00000008000ce947 */ /* 0x000fea0003800000 */
[----:B------:R-:W-:-:S04]  /*77c0*/  LOP3.LUT R19, R19, 0x2, RZ, 0xfc, !PT ;  /* 0x0000000213137812 */ /* 0x000fc800078efcff */
[----:B------:R-:W-:-:S13]  /*77d0*/  ISETP.NE.AND P0, PT, R19, 0x3, PT ;  /* 0x000000031300780c */ /* 0x000fda0003f05270 */
[----:B------:R-:W-:Y:S05]  /*77e0*/  @!P0 BRA `(.L_x_179) ;  /* 0x0000000000048947 */ /* 0x000fea0003800000 */
[----:B------:R-:W-:Y:S01]  /*77f0*/  BPT.TRAP 0x1 ;  /* 0x000000040000795c */ /* 0x000fe20000300000 */
.L_x_179:
[----:B------:R-:W0:Y:S01]  /*7800*/  S2R R3, SR_CgaCtaId ;  /* 0x0000000000037919 */ /* 0x000e220000008800 */
[----:B------:R-:W-:-:S04]  /*7810*/  MOV R2, 0x400 ;  /* 0x0000040000027802 */ /* 0x000fc80000000f00 */
[----:B0-----:R-:W-:Y:S02]  /*7820*/  LEA R3, R3, R2, 0x18 ;  /* 0x0000000203037211 */ /* 0x001fe400078ec0ff */
[----:B------:R-:W-:-:S03]  /*7830*/  SHF.L.U32 R2, R0, 0x1f, RZ ;  /* 0x0000001f00027819 */ /* 0x000fc600000006ff */
[----:B------:R-:W-:-:S04]  /*7840*/  VIADD R3, R3, 0x70 ;  /* 0x0000007003037836 */ /* 0x000fc80000000000 */
[C---:B------:R-:W-:Y:S02]  /*7850*/  IMAD R7, R12.reuse, 0x8, R3 ;  /* 0x000000080c077824 */ /* 0x040fe400078e0203 */
[----:B------:R-:W-:Y:S02]  /*7860*/  VIADD R12, R12, 0x1 ;  /* 0x000000010c0c7836 */ /* 0x000fe40000000000 */
[----:B------:R-:W0:Y:S03]  /*7870*/  SYNCS.PHASECHK.TRANS64.TRYWAIT P0, [R7+URZ], R2 ;  /* 0x00000002070075a7 */ /* 0x000e26000800017f */
[----:B------:R-:W-:-:S04]  /*7880*/  ISETP.NE.AND P1, PT, R12, 0xe, PT ;  /* 0x0000000e0c00780c */ /* 0x000fc80003f25270 */
[----:B------:R-:W-:Y:S02]  /*7890*/  SEL R5, RZ, 0x1, P1 ;  /* 0x00000001ff057807 */ /* 0x000fe40000800000 */
[----:B------:R-:W-:Y:S02]  /*78a0*/  SEL R12, R12, RZ, P1 ;  /* 0x000000ff0c0c7207 */ /* 0x000fe40000800000 */
[----:B------:R-:W-:-:S03]  /*78b0*/  LOP3.LUT R5, R0, R5, RZ, 0x3c, !PT ;  /* 0x0000000500057212 */ /* 0x000fc600078e3cff */
[----:B------:R-:W-:Y:S01]  /*78c0*/  IMAD R9, R12, 0x8, R3 ;  /* 0x000000080c097824 */ /* 0x000fe200078e0203 */
[----:B------:R-:W-:Y:S01]  /*78d0*/  SHF.L.U32 R4, R5, 0x1f, RZ ;  /* 0x0000001f05047819 */ /* 0x000fe200000006ff */
[----:B0-----:R-:W-:Y:S06]  /*78e0*/  @!P0 BRA `(.L_x_180) ;  /* 0x0000000800488947 */ /* 0x001fec0003800000 */
.L_x_201:
[----:B------:R-:W1:Y:S01]  /*78f0*/  SYNCS.PHASECHK.TRANS64.TRYWAIT P0, [R9+URZ], R4 ;  /* 0x00000004090075a7 */ /* 0x000e62000800017f */
[----:B------:R-:W-:-:S05]  /*7900*/  VIADD R0, R12, 0x1 ;  /* 0x000000010c007836 */ /* 0x000fca0000000000 */
[----:B------:R-:W-:-:S04]  /*7910*/  ISETP.NE.AND P1, PT, R0, 0xe, PT ;  /* 0x0000000e0000780c */ /* 0x000fc80003f25270 */
[----:B0-----:R-:W-:Y:S02]  /*7920*/  SEL R2, RZ, 0x1, P1 ;  /* 0x00000001ff027807 */ /* 0x001fe40000800000 */
[----:B------:R-:W-:Y:S02]  /*7930*/  SEL R0, R0, RZ, P1 ;  /* 0x000000ff00007207 */ /* 0x000fe40000800000 */
[----:B------:R-:W-:-:S03]  /*7940*/  LOP3.LUT R7, R5, R2, RZ, 0x3c, !PT ;  /* 0x0000000205077212 */ /* 0x000fc600078e3cff */
[----:B------:R-:W-:Y:S01]  /*7950*/  IMAD R6, R0, 0x8, R3 ;  /* 0x0000000800067824 */ /* 0x000fe200078e0203 */
[----:B------:R-:W-:Y:S01]  /*7960*/  SHF.L.U32 R5, R7, 0x1f, RZ ;  /* 0x0000001f07057819 */ /* 0x000fe200000006ff */
[----:B-1----:R-:W-:Y:S06]  /*7970*/  @!P0 BRA `(.L_x_181) ;  /* 0x0000000800388947 */ /* 0x002fec0003800000 */
.L_x_202:
[----:B------:R-:W1:Y:S01]  /*7980*/  SYNCS.PHASECHK.TRANS64.TRYWAIT P0, [R6+URZ], R5 ;  /* 0x00000005060075a7 */ /* 0x000e62000800017f */
[----:B------:R-:W-:-:S05]  /*7990*/  VIADD R0, R0, 0x1 ;  /* 0x0000000100007836 */ /* 0x000fca0000000000 */
[----:B------:R-:W-:-:S04]  /*79a0*/  ISETP.NE.AND P1, PT, R0, 0xe, PT ;  /* 0x0000000e0000780c */ /* 0x000fc80003f25270 */
[----:B------:R-:W-:Y:S02]  /*79b0*/  SEL R2, RZ, 0x1, P1 ;  /* 0x00000001ff027807 */ /* 0x000fe40000800000 */
[----:B------:R-:W-:Y:S02]  /*79c0*/  SEL R0, R0, RZ, P1 ;  /* 0x000000ff00007207 */ /* 0x000fe40000800000 */
[----:B------:R-:W-:-:S03]  /*79d0*/  LOP3.LUT R7, R7, R2, RZ, 0x3c, !PT ;  /* 0x0000000207077212 */ /* 0x000fc600078e3cff */
[----:B0-----:R-:W-:Y:S01]  /*79e0*/  IMAD R9, R0, 0x8, R3 ;  /* 0x0000000800097824 */ /* 0x001fe200078e0203 */
[----:B------:R-:W-:Y:S01]  /*79f0*/  SHF.L.U32 R4, R7, 0x1f, RZ ;  /* 0x0000001f07047819 */ /* 0x000fe200000006ff */
[----:B-1----:R-:W-:Y:S06]  /*7a00*/  @!P0 BRA `(.L_x_182) ;  /* 0x0000000800288947 */ /* 0x002fec0003800000 */
.L_x_203:
        /* <DEDUP_REMOVED lines=9> */
.L_x_204:
        /* <DEDUP_REMOVED lines=9> */
.L_x_205:
        /* <DEDUP_REMOVED lines=9> */
.L_x_206:
        /* <DEDUP_REMOVED lines=9> */
.L_x_207:
        /* <DEDUP_REMOVED lines=9> */
.L_x_208:
        /* <DEDUP_REMOVED lines=9> */
.L_x_209:
        /* <DEDUP_REMOVED lines=9> */
.L_x_210:
        /* <DEDUP_REMOVED lines=9> */
.L_x_211:
        /* <DEDUP_REMOVED lines=9> */
.L_x_212:
[----:B------:R-:W1:Y:S01]  /*7f20*/  SYNCS.PHASECHK.TRANS64.TRYWAIT P0, [R6+URZ], R5 ;  /* 0x00000005060075a7 */ /* 0x000e62000800017f */
[----:B------:R-:W-:-:S05]  /*7f30*/  VIADD R0, R0, 0x1 ;  /* 0x0000000100007836 */ /* 0x000fca0000000000 */
[----:B------:R-:W-:-:S04]  /*7f40*/  ISETP.NE.AND P1, PT, R0, 0xe, PT ;  /* 0x0000000e0000780c */ /* 0x000fc80003f25270 */
[----:B------:R-:W-:Y:S02]  /*7f50*/  SEL R2, RZ, 0x1, P1 ;  /* 0x00000001ff027807 */ /* 0x000fe40000800000 */
[----:B------:R-:W-:Y:S02]  /*7f60*/  SEL R0, R0, RZ, P1 ;  /* 0x000000ff00007207 */ /* 0x000fe40000800000 */
[----:B------:R-:W-:Y:S01]  /*7f70*/  LOP3.LUT R2, R7, R2, RZ, 0x3c, !PT ;  /* 0x0000000207027212 */ /* 0x000fe200078e3cff */
[----:B-1----:R-:W-:Y:S06]  /*7f80*/  @!P0 BRA `(.L_x_192) ;  /* 0x0000000400908947 */ /* 0x002fec0003800000 */
.L_x_213:
[----:B------:R-:W-:Y:S01]  /*7f90*/  IMAD R3, R0, 0x8, R3 ;  /* 0x0000000800037824 */ /* 0x000fe200078e0203 */
[----:B------:R-:W-:-:S07]  /*7fa0*/  SHF.L.U32 R0, R2, 0x1f, RZ ;  /* 0x0000001f02007819 */ /* 0x000fce00000006ff */
.L_x_193:
[----:B--2---:R2:W3:Y:S02]  /*7fb0*/  SYNCS.PHASECHK.TRANS64.TRYWAIT P0, [R3+URZ], R0 ;  /* 0x00000000030075a7 */ /* 0x0044e4000800017f */
[----:B---3--:R-:W-:Y:S05]  /*7fc0*/  @!P0 NANOSLEEP.SYNCS 0x989680 ;  /* 0x009896800000895d */ /* 0x008fea0003900000 */
[----:B------:R-:W3:Y:S02]  /*7fd0*/  @!P0 SYNCS.PHASECHK.TRANS64 P0, [R3+URZ], R0 ;  /* 0x00000000030085a7 */ /* 0x000ee4000800007f */
[----:B---3--:R-:W-:Y:S05]  /*7fe0*/  @!P0 BRA `(.L_x_193) ;  /* 0xfffffffc00f08947 */ /* 0x008fea000383ffff */
.L_x_178:
[----:B------:R-:W-:Y:S05]  /*7ff0*/  BSYNC B0 ;  /* 0x0000000000007941 */ /* 0x000fea0003800000 */
.L_x_177:
[----:B------:R-:W-:Y:S05]  /*8000*/  EXIT ;  /* 0x000000000000794d */ /* 0x000fea0003800000 */
.L_x_18:
[----:B---3--:R3:W4:Y:S02]  /*8010*/  SYNCS.PHASECHK.TRANS64.TRYWAIT P1, [R3+URZ], R0 ;  /* 0x00000000030075a7 */ /* 0x008724000802017f */
[----:B----4-:R-:W-:Y:S05]  /*8020*/  @!P1 NANOSLEEP.SYNCS 0x989680 ;  /* 0x009896800000995d */ /* 0x010fea0003900000 */
[----:B------:R-:W4:Y:S02]  /*8030*/  @!P1 SYNCS.PHASECHK.TRANS64 P1, [R3+URZ], R0 ;  /* 0x00000000030095a7 */ /* 0x000f24000802007f */
[----:B----4-:R-:W-:Y:S05]  /*8040*/  @!P1 BRA `(.L_x_18) ;  /* 0xfffffffc00f09947 */ /* 0x010fea000383ffff */
[----:B------:R-:W-:Y:S05]  /*8050*/  BRA `(.L_x_17) ;  /* 0xffffff9000c87947 */ /* 0x000fea000383ffff */
.L_x_23:
[----:B-1----:R-:W-:-:S04]  /*8060*/  IMAD.U32 R4, RZ, RZ, UR4 ;  /* 0x00000004ff047e24 */ /* 0x002fc8000f8e00ff */
[----:B------:R1:W2:Y:S03]  /*8070*/  SYNCS.PHASECHK.TRANS64.TRYWAIT P1, [R4+URZ], R3 ;  /* 0x00000003040075a7 */ /* 0x0002a6000802017f */
[----:B--2---:R-:W-:Y:S05]  /*8080*/  @!P1 NANOSLEEP.SYNCS 0x989680 ;  /* 0x009896800000995d */ /* 0x004fea0003900000 */
[----:B------:R-:W2:Y:S02]  /*8090*/  @!P1 SYNCS.PHASECHK.TRANS64 P1, [R4+URZ], R3 ;  /* 0x00000003040095a7 */ /* 0x000ea4000802007f */
[----:B--2---:R-:W-:Y:S05]  /*80a0*/  @!P1 BRA `(.L_x_23) ;  /* 0xfffffffc00ec9947 */ /* 0x004fea000383ffff */
[----:B------:R-:W-:Y:S05]  /*80b0*/  BRA `(.L_x_22) ;  /* 0xffffff9400687947 */ /* 0x000fea000383ffff */
.L_x_164:
[----:B------:R-:W-:Y:S01]  /*80c0*/  BSSY B1, `(.L_x_194) ;  /* 0x0000006000017945 */ /* 0x000fe20003800000 */
[----:B------:R-:W-:-:S07]  /*80d0*/  IMAD.MOV.U32 R15, RZ, RZ, -0x1 ;  /* 0xffffffffff0f7424 */ /* 0x000fce00078e00ff */
[----:B------:R-:W-:Y:S05]  /*80e0*/  WARPSYNC.COLLECTIVE R15, `(.L_x_195) ;  /* 0x000000000f0c7348 */ /* 0x000fea0003c00000 */
[----:B------:R-:W-:Y:S02]  /*80f0*/  ELECT P6, UR62, PT ;  /* 0x00000000003e782f */ /* 0x000fe400038c0000 */
[----:B------:R-:W-:Y:S01]  /*8100*/  MOV R14, UR62 ;  /* 0x0000003e000e7c02 */ /* 0x000fe20008000f00 */
[----:B------:R-:W-:Y:S10]  /*8110*/  ENDCOLLECTIVE ;  /* 0x000000000000791b */ /* 0x000ff40003800000 */
.L_x_195:
[----:B------:R-:W-:Y:S05]  /*8120*/  BSYNC B1 ;  /* 0x0000000000017941 */ /* 0x000fea0003800000 */
.L_x_194:
[----:B------:R-:W-:Y:S05]  /*8130*/  BRA `(.L_x_196) ;  /* 0xffffffe800c47947 */ /* 0x000fea000383ffff */
.L_x_167:
[----:B0-----:R0:W1:Y:S02]  /*8140*/  SYNCS.PHASECHK.TRANS64.TRYWAIT P1, [R14+URZ+0x70], R7 ;  /* 0x000070070e0075a7 */ /* 0x001064000802017f */
[----:B-1----:R-:W-:Y:S05]  /*8150*/  @!P1 NANOSLEEP.SYNCS 0x989680 ;  /* 0x009896800000995d */ /* 0x002fea0003900000 */
[----:B------:R-:W1:Y:S02]  /*8160*/  @!P1 SYNCS.PHASECHK.TRANS64 P1, [R14+URZ+0x70], R7 ;  /* 0x000070070e0095a7 */ /* 0x000e64000802007f */
[----:B-1----:R-:W-:Y:S05]  /*8170*/  @!P1 BRA `(.L_x_167) ;  /* 0xfffffffc00f09947 */ /* 0x002fea000383ffff */
[----:B------:R-:W-:Y:S05]  /*8180*/  BRA `(.L_x_197) ;  /* 0xffffffec00007947 */ /* 0x000fea000383ffff */
.L_x_176:
[----:B------:R-:W-:Y:S01]  /*8190*/  BSSY B0, `(.L_x_198) ;  /* 0x0000006000007945 */ /* 0x000fe20003800000 */
[----:B------:R-:W-:-:S07]  /*81a0*/  IMAD.MOV.U32 R15, RZ, RZ, -0x1 ;  /* 0xffffffffff0f7424 */ /* 0x000fce00078e00ff */
[----:B------:R-:W-:Y:S05]  /*81b0*/  WARPSYNC.COLLECTIVE R15, `(.L_x_199) ;  /* 0x000000000f0c7348 */ /* 0x000fea0003c00000 */
[----:B------:R-:W-:Y:S02]  /*81c0*/  ELECT P6, UR62, PT ;  /* 0x00000000003e782f */ /* 0x000fe400038c0000 */
[----:B------:R-:W-:Y:S01]  /*81d0*/  MOV R14, UR62 ;  /* 0x0000003e000e7c02 */ /* 0x000fe20008000f00 */
[----:B------:R-:W-:Y:S10]  /*81e0*/  ENDCOLLECTIVE ;  /* 0x000000000000791b */ /* 0x000ff40003800000 */
.L_x_199:
[----:B------:R-:W-:Y:S05]  /*81f0*/  BSYNC B0 ;  /* 0x0000000000007941 */ /* 0x000fea0003800000 */
.L_x_198:
[----:B------:R-:W-:Y:S05]  /*8200*/  BRA `(.L_x_200) ;  /* 0xfffffff400647947 */ /* 0x000fea000383ffff */
.L_x_180:
[----:B0-----:R0:W1:Y:S02]  /*8210*/  SYNCS.PHASECHK.TRANS64.TRYWAIT P0, [R7+URZ], R2 ;  /* 0x00000002070075a7 */ /* 0x001064000800017f */
[----:B-1----:R-:W-:Y:S05]  /*8220*/  @!P0 NANOSLEEP.SYNCS 0x989680 ;  /* 0x009896800000895d */ /* 0x002fea0003900000 */
[----:B------:R-:W1:Y:S02]  /*8230*/  @!P0 SYNCS.PHASECHK.TRANS64 P0, [R7+URZ], R2 ;  /* 0x00000002070085a7 */ /* 0x000e64000800007f */
[----:B-1----:R-:W-:Y:S05]  /*8240*/  @!P0 BRA `(.L_x_180) ;  /* 0xfffffffc00f08947 */ /* 0x002fea000383ffff */
[----:B------:R-:W-:Y:S05]  /*8250*/  BRA `(.L_x_201) ;  /* 0xfffffff400a47947 */ /* 0x000fea000383ffff */
.L_x_181:
[----:B0-----:R0:W1:Y:S02]  /*8260*/  SYNCS.PHASECHK.TRANS64.TRYWAIT P0, [R9+URZ], R4 ;  /* 0x00000004090075a7 */ /* 0x001064000800017f */
[----:B-1----:R-:W-:Y:S05]  /*8270*/  @!P0 NANOSLEEP.SYNCS 0x989680 ;  /* 0x009896800000895d */ /* 0x002fea0003900000 */
[----:B------:R-:W1:Y:S02]  /*8280*/  @!P0 SYNCS.PHASECHK.TRANS64 P0, [R9+URZ], R4 ;  /* 0x00000004090085a7 */ /* 0x000e64000800007f */
[----:B-1----:R-:W-:Y:S05]  /*8290*/  @!P0 BRA `(.L_x_181) ;  /* 0xfffffffc00f08947 */ /* 0x002fea000383ffff */
[----:B------:R-:W-:Y:S05]  /*82a0*/  BRA `(.L_x_202) ;  /* 0xfffffff400b47947 */ /* 0x000fea000383ffff */
.L_x_182:
[----:B0-----:R0:W1:Y:S02]  /*82b0*/  SYNCS.PHASECHK.TRANS64.TRYWAIT P0, [R6+URZ], R5 ;  /* 0x00000005060075a7 */ /* 0x001064000800017f */
[----:B-1----:R-:W-:Y:S05]  /*82c0*/  @!P0 NANOSLEEP.SYNCS 0x989680 ;  /* 0x009896800000895d */ /* 0x002fea0003900000 */
[----:B------:R-:W1:Y:S02]  /*82d0*/  @!P0 SYNCS.PHASECHK.TRANS64 P0, [R6+URZ], R5 ;  /* 0x00000005060085a7 */ /* 0x000e64000800007f */
[----:B-1----:R-:W-:Y:S05]  /*82e0*/  @!P0 BRA `(.L_x_182) ;  /* 0xfffffffc00f08947 */ /* 0x002fea000383ffff */
[----:B------:R-:W-:Y:S05]  /*82f0*/  BRA `(.L_x_203) ;  /* 0xfffffff400c47947 */ /* 0x000fea000383ffff */
.L_x_183:
[----:B0-----:R0:W1:Y:S02]  /*8300*/  SYNCS.PHASECHK.TRANS64.TRYWAIT P0, [R9+URZ], R4 ;  /* 0x00000004090075a7 */ /* 0x001064000800017f */
[----:B-1----:R-:W-:Y:S05]  /*8310*/  @!P0 NANOSLEEP.SYNCS 0x989680 ;  /* 0x009896800000895d */ /* 0x002fea0003900000 */
[----:B------:R-:W1:Y:S02]  /*8320*/  @!P0 SYNCS.PHASECHK.TRANS64 P0, [R9+URZ], R4 ;  /* 0x00000004090085a7 */ /* 0x000e64000800007f */
[----:B-1----:R-:W-:Y:S05]  /*8330*/  @!P0 BRA `(.L_x_183) ;  /* 0xfffffffc00f08947 */ /* 0x002fea000383ffff */
[----:B------:R-:W-:Y:S05]  /*8340*/  BRA `(.L_x_204) ;  /* 0xfffffff400d47947 */ /* 0x000fea000383ffff */
.L_x_184:
[----:B0-----:R0:W1:Y:S02]  /*8350*/  SYNCS.PHASECHK.TRANS64.TRYWAIT P0, [R6+URZ], R5 ;  /* 0x00000005060075a7 */ /* 0x001064000800017f */
[----:B-1----:R-:W-:Y:S05]  /*8360*/  @!P0 NANOSLEEP.SYNCS 0x989680 ;  /* 0x009896800000895d */ /* 0x002fea0003900000 */
[----:B------:R-:W1:Y:S02]  /*8370*/  @!P0 SYNCS.PHASECHK.TRANS64 P0, [R6+URZ], R5 ;  /* 0x00000005060085a7 */ /* 0x000e64000800007f */
[----:B-1----:R-:W-:Y:S05]  /*8380*/  @!P0 BRA `(.L_x_184) ;  /* 0xfffffffc00f08947 */ /* 0x002fea000383ffff */
[----:B------:R-:W-:Y:S05]  /*8390*/  BRA `(.L_x_205) ;  /* 0xfffffff400e47947 */ /* 0x000fea000383ffff */
.L_x_185:
[----:B0-----:R0:W1:Y:S02]  /*83a0*/  SYNCS.PHASECHK.TRANS64.TRYWAIT P0, [R9+URZ], R4 ;  /* 0x00000004090075a7 */ /* 0x001064000800017f */
[----:B-1----:R-:W-:Y:S05]  /*83b0*/  @!P0 NANOSLEEP.SYNCS 0x989680 ;  /* 0x009896800000895d */ /* 0x002fea0003900000 */
[----:B------:R-:W1:Y:S02]  /*83c0*/  @!P0 SYNCS.PHASECHK.TRANS64 P0, [R9+URZ], R4 ;  /* 0x00000004090085a7 */ /* 0x000e64000800007f */
[----:B-1----:R-:W-:Y:S05]  /*83d0*/  @!P0 BRA `(.L_x_185) ;  /* 0xfffffffc00f08947 */ /* 0x002fea000383ffff */
[----:B------:R-:W-:Y:S05]  /*83e0*/  BRA `(.L_x_206) ;  /* 0xfffffff400f47947 */ /* 0x000fea000383ffff */
.L_x_186:
[----:B0-----:R0:W1:Y:S02]  /*83f0*/  SYNCS.PHASECHK.TRANS64.TRYWAIT P0, [R6+URZ], R5 ;  /* 0x00000005060075a7 */ /* 0x001064000800017f */
[----:B-1----:R-:W-:Y:S05]  /*8400*/  @!P0 NANOSLEEP.SYNCS 0x989680 ;  /* 0x009896800000895d */ /* 0x002fea0003900000 */
[----:B------:R-:W1:Y:S02]  /*8410*/  @!P0 SYNCS.PHASECHK.TRANS64 P0, [R6+URZ], R5 ;  /* 0x00000005060085a7 */ /* 0x000e64000800007f */
[----:B-1----:R-:W-:Y:S05]  /*8420*/  @!P0 BRA `(.L_x_186) ;  /* 0xfffffffc00f08947 */ /* 0x002fea000383ffff */
[----:B------:R-:W-:Y:S05]  /*8430*/  BRA `(.L_x_207) ;  /* 0xfffffff800047947 */ /* 0x000fea000383ffff */
.L_x_187:
[----:B0-----:R0:W1:Y:S02]  /*8440*/  SYNCS.PHASECHK.TRANS64.TRYWAIT P0, [R9+URZ], R4 ;  /* 0x00000004090075a7 */ /* 0x001064000800017f */
[----:B-1----:R-:W-:Y:S05]  /*8450*/  @!P0 NANOSLEEP.SYNCS 0x989680 ;  /* 0x009896800000895d */ /* 0x002fea0003900000 */
[----:B------:R-:W1:Y:S02]  /*8460*/  @!P0 SYNCS.PHASECHK.TRANS64 P0, [R9+URZ], R4 ;  /* 0x00000004090085a7 */ /* 0x000e64000800007f */
[----:B-1----:R-:W-:Y:S05]  /*8470*/  @!P0 BRA `(.L_x_187) ;  /* 0xfffffffc00f08947 */ /* 0x002fea000383ffff */
[----:B------:R-:W-:Y:S05]  /*8480*/  BRA `(.L_x_208) ;  /* 0xfffffff800147947 */ /* 0x000fea000383ffff */
.L_x_188:
[----:B0-----:R0:W1:Y:S02]  /*8490*/  SYNCS.PHASECHK.TRANS64.TRYWAIT P0, [R6+URZ], R5 ;  /* 0x00000005060075a7 */ /* 0x001064000800017f */
[----:B-1----:R-:W-:Y:S05]  /*84a0*/  @!P0 NANOSLEEP.SYNCS 0x989680 ;  /* 0x009896800000895d */ /* 0x002fea0003900000 */
[----:B------:R-:W1:Y:S02]  /*84b0*/  @!P0 SYNCS.PHASECHK.TRANS64 P0, [R6+URZ], R5 ;  /* 0x00000005060085a7 */ /* 0x000e64000800007f */
[----:B-1----:R-:W-:Y:S05]  /*84c0*/  @!P0 BRA `(.L_x_188) ;  /* 0xfffffffc00f08947 */ /* 0x002fea000383ffff */
[----:B------:R-:W-:Y:S05]  /*84d0*/  BRA `(.L_x_209) ;  /* 0xfffffff800247947 */ /* 0x000fea000383ffff */
.L_x_189:
[----:B0-----:R0:W1:Y:S02]  /*84e0*/  SYNCS.PHASECHK.TRANS64.TRYWAIT P0, [R9+URZ], R4 ;  /* 0x00000004090075a7 */ /* 0x001064000800017f */
[----:B-1----:R-:W-:Y:S05]  /*84f0*/  @!P0 NANOSLEEP.SYNCS 0x989680 ;  /* 0x009896800000895d */ /* 0x002fea0003900000 */
[----:B------:R-:W1:Y:S02]  /*8500*/  @!P0 SYNCS.PHASECHK.TRANS64 P0, [R9+URZ], R4 ;  /* 0x00000004090085a7 */ /* 0x000e64000800007f */
[----:B-1----:R-:W-:Y:S05]  /*8510*/  @!P0 BRA `(.L_x_189) ;  /* 0xfffffffc00f08947 */ /* 0x002fea000383ffff */
[----:B------:R-:W-:Y:S05]  /*8520*/  BRA `(.L_x_210) ;  /* 0xfffffff800347947 */ /* 0x000fea000383ffff */
.L_x_190:
[----:B0-----:R0:W1:Y:S02]  /*8530*/  SYNCS.PHASECHK.TRANS64.TRYWAIT P0, [R6+URZ], R5 ;  /* 0x00000005060075a7 */ /* 0x001064000800017f */
[----:B-1----:R-:W-:Y:S05]  /*8540*/  @!P0 NANOSLEEP.SYNCS 0x989680 ;  /* 0x009896800000895d */ /* 0x002fea0003900000 */
[----:B------:R-:W1:Y:S02]  /*8550*/  @!P0 SYNCS.PHASECHK.TRANS64 P0, [R6+URZ], R5 ;  /* 0x00000005060085a7 */ /* 0x000e64000800007f */
[----:B-1----:R-:W-:Y:S05]  /*8560*/  @!P0 BRA `(.L_x_190) ;  /* 0xfffffffc00f08947 */ /* 0x002fea000383ffff */
[----:B------:R-:W-:Y:S05]  /*8570*/  BRA `(.L_x_211) ;  /* 0xfffffff800447947 */ /* 0x000fea000383ffff */
.L_x_191:
[----:B0-----:R0:W1:Y:S02]  /*8580*/  SYNCS.PHASECHK.TRANS64.TRYWAIT P0, [R9+URZ], R4 ;  /* 0x00000004090075a7 */ /* 0x001064000800017f */
[----:B-1----:R-:W-:Y:S05]  /*8590*/  @!P0 NANOSLEEP.SYNCS 0x989680 ;  /* 0x009896800000895d */ /* 0x002fea0003900000 */
[----:B------:R-:W1:Y:S02]  /*85a0*/  @!P0 SYNCS.PHASECHK.TRANS64 P0, [R9+URZ], R4 ;  /* 0x00000004090085a7 */ /* 0x000e64000800007f */
[----:B-1----:R-:W-:Y:S05]  /*85b0*/  @!P0 BRA `(.L_x_191) ;  /* 0xfffffffc00f08947 */ /* 0x002fea000383ffff */
[----:B------:R-:W-:Y:S05]  /*85c0*/  BRA `(.L_x_212) ;  /* 0xfffffff800547947 */ /* 0x000fea000383ffff */
.L_x_192:
[----:B-1----:R1:W2:Y:S02]  /*85d0*/  SYNCS.PHASECHK.TRANS64.TRYWAIT P0, [R6+URZ], R5 ;  /* 0x00000005060075a7 */ /* 0x0022a4000800017f */
[----:B--2---:R-:W-:Y:S05]  /*85e0*/  @!P0 NANOSLEEP.SYNCS 0x989680 ;  /* 0x009896800000895d */ /* 0x004fea0003900000 */
[----:B------:R-:W2:Y:S02]  /*85f0*/  @!P0 SYNCS.PHASECHK.TRANS64 P0, [R6+URZ], R5 ;  /* 0x00000005060085a7 */ /* 0x000ea4000800007f */
[----:B--2---:R-:W-:Y:S05]  /*8600*/  @!P0 BRA `(.L_x_192) ;  /* 0xfffffffc00f08947 */ /* 0x004fea000383ffff */
[----:B------:R-:W-:Y:S05]  /*8610*/  BRA `(.L_x_213) ;  /* 0xfffffff8005c7947 */ /* 0x000fea000383ffff */
.L_x_214:
[----:B------:R-:W-:-:S00]  /*8620*/  BRA `(.L_x_214) ;  /* 0xfffffffc00fc7947 */ /* 0x000fc0000383ffff */
[----:B------:R-:W-:-:S00]  /*8630*/  NOP ;  /* 0x0000000000007918 */ /* 0x000fc00000000000 */
        /* <DEDUP_REMOVED lines=12> */
.L_x_215:


//--------------------- .nv.global.init           --------------------------
	.section	.nv.global.init,"aw",@progbits
.nv.global.init:
	.type		$str$22,@object
	.size		$str$22,($str$23 - $str$22)
$str$22:
        /*0000*/ 	.byte	0x6b, 0x5f, 0x74, 0x69, 0x6c, 0x65, 0x5f, 0x63, 0x6f, 0x75, 0x6e, 0x74, 0x20, 0x3e, 0x3d, 0x20
        /*0010*/ 	.byte	0x31, 0x00
	.type		$str$23,@object
	.size		$str$23,(__unnamed_1 - $str$23)
$str$23:
        /*0012*/ 	.byte	0x2f, 0x74, 0x6d, 0x70, 0x2f, 0x63, 0x75, 0x74, 0x6c, 0x61, 0x73, 0x73, 0x5f, 0x73, 0x77, 0x65
        /*0022*/ 	.byte	0x65, 0x70, 0x5f, 0x73, 0x72, 0x63, 0x2f, 0x69, 0x6e, 0x63, 0x6c, 0x75, 0x64, 0x65, 0x2f, 0x63
        /*0032*/ 	.byte	0x75, 0x74, 0x6c, 0x61, 0x73, 0x73, 0x2f, 0x67, 0x65, 0x6d, 0x6d, 0x2f, 0x63, 0x6f, 0x6c, 0x6c
        /*0042*/ 	.byte	0x65, 0x63, 0x74, 0x69, 0x76, 0x65, 0x2f, 0x73, 0x6d, 0x39, 0x30, 0x5f, 0x6d, 0x6d, 0x61, 0x5f
        /*0052*/ 	.byte	0x74, 0x6d, 0x61, 0x5f, 0x67, 0x6d, 0x6d, 0x61, 0x5f, 0x73, 0x73, 0x5f, 0x77, 0x61, 0x72, 0x70
        /*0062*/ 	.byte	0x73, 0x70, 0x65, 0x63, 0x69, 0x61, 0x6c, 0x69, 0x7a, 0x65, 0x64, 0x2e, 0x68, 0x70, 0x70, 0x00
	.type		__unnamed_1,@object
	.size		__unnamed_1,(.L_0 - __unnamed_1)
__unnamed_1:
        /*0072*/ 	.byte	0x76, 0x6f, 0x69, 0x64, 0x20, 0x63, 0x75, 0x74, 0x6c, 0x61, 0x73, 0x73, 0x3a, 0x3a, 0x67, 0x65
        /* <DEDUP_REMOVED lines=180> */
        /*0bc2*/ 	.byte	0x6e, 0x74, 0x69, 0x74, 0x79, 0x5d, 0x00
.L_0:


//--------------------- .nv.shared._ZN7cutlass13device_kernelINS_4gemm6kernel13GemmUniversalIN4cute5tupleIJiiiiEEENS1_10collective13CollectiveMmaINS1_34MainloopSm90TmaGmmaWarpSpecializedILi14ENS5_IJNS4_1CILi1EEESB_SB_EEENS1_35KernelTmaWarpSpecializedCooperativeEEENS5_IJNSA_ILi128EEESF_NSA_ILi32EEEEEENS_10bfloat16_tENS5_IJlSB_lEEESI_NS5_IJSB_llEEENS4_8TiledMMAINS4_8MMA_AtomIJNS4_4SM904GMMA28MMA_64x128x16_F32BF16BF16_SSILNSO_5MajorE0ELSQ_1ELNSO_7ScaleInE1ELSR_1EEEEEENS4_6LayoutINS5_IJNSA_ILi2EEESB_SB_EEENS5_IJSB_NSA_ILi0EEESX_EEEEENS5_IJNS4_10UnderscoreES10_S10_EEEEENS4_13SM90_TMA_LOADENS4_14ComposedLayoutINS4_7SwizzleILi2ELi4ELi3EEENS4_18smem_ptr_flag_bitsILi16EEENSU_INS5_IJNSA_ILi8EEESG_EEENS5_IJSG_SB_EEEEEEEvNS4_8identityES13_NS14_INS15_ILi3ELi4ELi3EEES18_NSU_INS5_IJNSA_ILi64EEES19_EEENS5_IJSB_S1G_EEEEEEEvS1E_EENS_8epilogue10collective6detail29Sm90TmaWarpSpecializedAdapterINS1N_15DefaultEpilogueISI_SJ_SJ_NS1M_6thread17LinearCombinationISI_Li1EffLNS1R_9ScaleType4KindE0ELNS_15FloatRoundStyleE2ESI_EENS1_15EpilogueDefaultEEEEEvvEEEEvNT_6ParamsE --------------------------
	.section	.nv.shared._ZN7cutlass13device_kernelINS_4gemm6kernel13GemmUniversalIN4cute5tupleIJiiiiEEENS1_10collective13CollectiveMmaINS1_34MainloopSm90TmaGmmaWarpSpecializedILi14ENS5_IJNS4_1CILi1EEESB_SB_EEENS1_35KernelTmaWarpSpecializedCooperativeEEENS5_IJNSA_ILi128EEESF_NSA_ILi32EEEEEENS_10bfloat16_tENS5_IJlSB_lEEESI_NS5_IJSB_llEEENS4_8TiledMMAINS4_8MMA_AtomIJNS4_4SM904GMMA28MMA_64x128x16_F32BF16BF16_SSILNSO_5MajorE0ELSQ_1ELNSO_7ScaleInE1ELSR_1EEEEEENS4_6LayoutINS5_IJNSA_ILi2EEESB_SB_EEENS5_IJSB_NSA_ILi0EEESX_EEEEENS5_IJNS4_10UnderscoreES10_S10_EEEEENS4_13SM90_TMA_LOADENS4_14ComposedLayoutINS4_7SwizzleILi2ELi4ELi3EEENS4_18smem_ptr_flag_bitsILi16EEENSU_INS5_IJNSA_ILi8EEESG_EEENS5_IJSG_SB_EEEEEEEvNS4_8identityES13_NS14_INS15_ILi3ELi4ELi3EEES18_NSU_INS5_IJNSA_ILi64EEES19_EEENS5_IJSB_S1G_EEEEEEEvS1E_EENS_8epilogue10collective6detail29Sm90TmaWarpSpecializedAdapterINS1N_15DefaultEpilogueISI_SJ_SJ_NS1M_6thread17LinearCombinationISI_Li1EffLNS1R_9ScaleType4KindE0ELNS_15FloatRoundStyleE2ESI_EENS1_15EpilogueDefaultEEEEEvvEEEEvNT_6ParamsE,"aw",@nobits
	.sectionflags	@""
	.align	16
	.zero		1024


//--------------------- .nv.shared.reserved.0     --------------------------
	.section	.nv.shared.reserved.0,"aw",@nobits
	.weak		__nv_reservedSMEM_offset_0_alias
	.size		__nv_reservedSMEM_offset_0_alias, 0, 0
	.other		__nv_reservedSMEM_offset_0_alias,@"STO_CUDA_RESERVED_SHARED STV_DEFAULT"
__nv_reservedSMEM_offset_0_alias:
	.zero		0


//--------------------- .nv.global                --------------------------
	.section	.nv.global,"aw",@nobits
.nv.global:
	.type		_ZN40_INTERNAL_136efbc8_4_k_cu_8f7b1630_230734cute1_E,@object
	.size		_ZN40_INTERNAL_136efbc8_4_k_cu_8f7b1630_230734cute1_E,(_ZN40_INTERNAL_136efbc8_4_k_cu_8f7b1630_230734cuda3std3__45__cpo6cbeginE - _ZN40_INTERNAL_136efbc8_4_k_cu_8f7b1630_230734cute1_E)
_ZN40_INTERNAL_136efbc8_4_k_cu_8f7b1630_230734cute1_E:
	.zero		1
	.type		_ZN40_INTERNAL_136efbc8_4_k_cu_8f7b1630_230734cuda3std3__45__cpo6cbeginE,@object
	.size		_ZN40_INTERNAL_136efbc8_4_k_cu_8f7b1630_230734cuda3std3__45__cpo6cbeginE,(_ZN40_INTERNAL_136efbc8_4_k_cu_8f7b1630_230734cuda3std3__48in_placeE - _ZN40_INTERNAL_136efbc8_4_k_cu_8f7b1630_230734cuda3std3__45__cpo6cbeginE)
_ZN40_INTERNAL_136efbc8_4_k_cu_8f7b1630_230734cuda3std3__45__cpo6cbeginE:
	.zero		1
	.type		_ZN40_INTERNAL_136efbc8_4_k_cu_8f7b1630_230734cuda3std3__48in_placeE,@object
	.size		_ZN40_INTERNAL_136efbc8_4_k_cu_8f7b1630_230734cuda3std3__48in_placeE,(_ZN40_INTERNAL_136efbc8_4_k_cu_8f7b1630_230734cuda3std6ranges3__45__cpo9iter_moveE - _ZN40_INTERNAL_136efbc8_4_k_cu_8f7b1630_230734cuda3std3__48in_placeE)
_ZN40_INTERNAL_136efbc8_4_k_cu_8f7b1630_230734cuda3std3__48in_placeE:
	.zero		1
	.type		_ZN40_INTERNAL_136efbc8_4_k_cu_8f7b1630_230734cuda3std6ranges3__45__cpo9iter_moveE,@object
	.size		_ZN40_INTERNAL_136efbc8_4_k_cu_8f7b1630_230734cuda3std6ranges3__45__cpo9iter_moveE,(_ZN40_INTERNAL_136efbc8_4_k_cu_8f7b1630_230734cuda3std3__45__cpo5beginE - _ZN40_INTERNAL_136efbc8_4_k_cu_8f7b1630_230734cuda3std6ranges3__45__cpo9iter_moveE)
_ZN40_INTERNAL_136efbc8_4_k_cu_8f7b1630_230734cuda3std6ranges3__45__cpo9iter_moveE:
	.zero		1
	.type		_ZN40_INTERNAL_136efbc8_4_k_cu_8f7b1630_230734cuda3std3__45__cpo5beginE,@object
	.size		_ZN40_INTERNAL_136efbc8_4_k_cu_8f7b1630_230734cuda3std3__45__cpo5beginE,(_ZN40_INTERNAL_136efbc8_4_k_cu_8f7b1630_230734cuda3std3__442_GLOBAL__N__136efbc8_4_k_cu_8f7b1630_230736ignoreE - _ZN40_INTERNAL_136efbc8_4_k_cu_8f7b1630_230734cuda3std3__45__cpo5beginE)
_ZN40_INTERNAL_136efbc8_4_k_cu_8f7b1630_230734cuda3std3__45__cpo5beginE:
	.zero		1
	.type		_ZN40_INTERNAL_136efbc8_4_k_cu_8f7b1630_230734cuda3std3__442_GLOBAL__N__136efbc8_4_k_cu_8f7b1630_230736ignoreE,@object
	.size		_ZN40_INTERNAL_136efbc8_4_k_cu_8f7b1630_230734cuda3std3__442_GLOBAL__N__136efbc8_4_k_cu_8f7b1630_230736ignoreE,(_ZN40_INTERNAL_136efbc8_4_k_cu_8f7b1630_230734cute7productE - _ZN40_INTERNAL_136efbc8_4_k_cu_8f7b1630_230734cuda3std3__442_GLOBAL__N__136efbc8_4_k_cu_8f7b1630_230736ignoreE)
_ZN40_INTERNAL_136efbc8_4_k_cu_8f7b1630_230734cuda3std3__442_GLOBAL__N__136efbc8_4_k_cu_8f7b1630_230736ignoreE:
	.zero		1
	.type		_ZN40_INTERNAL_136efbc8_4_k_cu_8f7b1630_230734cute7productE,@object
	.size		_ZN40_INTERNAL_136efbc8_4_k_cu_8f7b1630_230734cute7productE,(_ZN40_INTERNAL_136efbc8_4_k_cu_8f7b1630_230734cuda3std3__45__cpo3endE - _ZN40_INTERNAL_136efbc8_4_k_cu_8f7b1630_230734cute7productE)
_ZN40_INTERNAL_136efbc8_4_k_cu_8f7b1630_230734cute7productE:
	.zero		1
	.type		_ZN40_INTERNAL_136efbc8_4_k_cu_8f7b1630_230734cuda3std3__45__cpo3endE,@object
	.size		_ZN40_INTERNAL_136efbc8_4_k_cu_8f7b1630_230734cuda3std3__45__cpo3endE,(_ZN40_INTERNAL_136efbc8_4_k_cu_8f7b1630_230734cuda3std3__419piecewise_constructE - _ZN40_INTERNAL_136efbc8_4_k_cu_8f7b1630_230734cuda3std3__45__cpo3endE)
_ZN40_INTERNAL_136efbc8_4_k_cu_8f7b1630_230734cuda3std3__45__cpo3endE:
	.zero		1
	.type		_ZN40_INTERNAL_136efbc8_4_k_cu_8f7b1630_230734cuda3std3__419piecewise_constructE,@object
	.size		_ZN40_INTERNAL_136efbc8_4_k_cu_8f7b1630_230734cuda3std3__419piecewise_constructE,(_ZN40_INTERNAL_136efbc8_4_k_cu_8f7b1630_230734cuda3std3__45__cpo4cendE - _ZN40_INTERNAL_136efbc8_4_k_cu_8f7b1630_230734cuda3std3__419piecewise_constructE)
_ZN40_INTERNAL_136efbc8_4_k_cu_8f7b1630_230734cuda3std3__419piecewise_constructE:
	.zero		1
	.type		_ZN40_INTERNAL_136efbc8_4_k_cu_8f7b1630_230734cuda3std3__45__cpo4cendE,@object
	.size		_ZN40_INTERNAL_136efbc8_4_k_cu_8f7b1630_230734cuda3std3__45__cpo4cendE,(_ZN40_INTERNAL_136efbc8_4_k_cu_8f7b1630_230734cuda3std6ranges3__45__cpo4swapE - _ZN40_INTERNAL_136efbc8_4_k_cu_8f7b1630_230734cuda3std3__45__cpo4cendE)
_ZN40_INTERNAL_136efbc8_4_k_cu_8f7b1630_230734cuda3std3__45__cpo4cendE:
	.zero		1
	.type		_ZN40_INTERNAL_136efbc8_4_k_cu_8f7b1630_230734cuda3std6ranges3__45__cpo4swapE,@object
	.size		_ZN40_INTERNAL_136efbc8_4_k_cu_8f7b1630_230734cuda3std6ranges3__45__cpo4swapE,(.L_8 - _ZN40_INTERNAL_136efbc8_4_k_cu_8f7b1630_230734cuda3std6ranges3__45__cpo4swapE)
_ZN40_INTERNAL_136efbc8_4_k_cu_8f7b1630_230734cuda3std6ranges3__45__cpo4swapE:
	.zero		1
.L_8:


//--------------------- .nv.constant0._ZN7cutlass13device_kernelINS_4gemm6kernel13GemmUniversalIN4cute5tupleIJiiiiEEENS1_10collective13CollectiveMmaINS1_34MainloopSm90TmaGmmaWarpSpecializedILi14ENS5_IJNS4_1CILi1EEESB_SB_EEENS1_35KernelTmaWarpSpecializedCooperativeEEENS5_IJNSA_ILi128EEESF_NSA_ILi32EEEEEENS_10bfloat16_tENS5_IJlSB_lEEESI_NS5_IJSB_llEEENS4_8TiledMMAINS4_8MMA_AtomIJNS4_4SM904GMMA28MMA_64x128x16_F32BF16BF16_SSILNSO_5MajorE0ELSQ_1ELNSO_7ScaleInE1ELSR_1EEEEEENS4_6LayoutINS5_IJNSA_ILi2EEESB_SB_EEENS5_IJSB_NSA_ILi0EEESX_EEEEENS5_IJNS4_10UnderscoreES10_S10_EEEEENS4_13SM90_TMA_LOADENS4_14ComposedLayoutINS4_7SwizzleILi2ELi4ELi3EEENS4_18smem_ptr_flag_bitsILi16EEENSU_INS5_IJNSA_ILi8EEESG_EEENS5_IJSG_SB_EEEEEEEvNS4_8identityES13_NS14_INS15_ILi3ELi4ELi3EEES18_NSU_INS5_IJNSA_ILi64EEES19_EEENS5_IJSB_S1G_EEEEEEEvS1E_EENS_8epilogue10collective6detail29Sm90TmaWarpSpecializedAdapterINS1N_15DefaultEpilogueISI_SJ_SJ_NS1M_6thread17LinearCombinationISI_Li1EffLNS1R_9ScaleType4KindE0ELNS_15FloatRoundStyleE2ESI_EENS1_15EpilogueDefaultEEEEEvvEEEEvNT_6ParamsE --------------------------
	.section	.nv.constant0._ZN7cutlass13device_kernelINS_4gemm6kernel13GemmUniversalIN4cute5tupleIJiiiiEEENS1_10collective13CollectiveMmaINS1_34MainloopSm90TmaGmmaWarpSpecializedILi14ENS5_IJNS4_1CILi1EEESB_SB_EEENS1_35KernelTmaWarpSpecializedCooperativeEEENS5_IJNSA_ILi128EEESF_NSA_ILi32EEEEEENS_10bfloat16_tENS5_IJlSB_lEEESI_NS5_IJSB_llEEENS4_8TiledMMAINS4_8MMA_AtomIJNS4_4SM904GMMA28MMA_64x128x16_F32BF16BF16_SSILNSO_5MajorE0ELSQ_1ELNSO_7ScaleInE1ELSR_1EEEEEENS4_6LayoutINS5_IJNSA_ILi2EEESB_SB_EEENS5_IJSB_NSA_ILi0EEESX_EEEEENS5_IJNS4_10UnderscoreES10_S10_EEEEENS4_13SM90_TMA_LOADENS4_14ComposedLayoutINS4_7SwizzleILi2ELi4ELi3EEENS4_18smem_ptr_flag_bitsILi16EEENSU_INS5_IJNSA_ILi8EEESG_EEENS5_IJSG_SB_EEEEEEEvNS4_8identityES13_NS14_INS15_ILi3ELi4ELi3EEES18_NSU_INS5_IJNSA_ILi64EEES19_EEENS5_IJSB_S1G_EEEEEEEvS1E_EENS_8epilogue10collective6detail29Sm90TmaWarpSpecializedAdapterINS1N_15DefaultEpilogueISI_SJ_SJ_NS1M_6thread17LinearCombinationISI_Li1EffLNS1R_9ScaleType4KindE0ELNS_15FloatRoundStyleE2ESI_EENS1_15EpilogueDefaultEEEEEvvEEEEvNT_6ParamsE,"a",@progbits
	.sectionflags	@""
	.align	4
.nv.constant0._ZN7cutlass13device_kernelINS_4gemm6kernel13GemmUniversalIN4cute5tupleIJiiiiEEENS1_10collective13CollectiveMmaINS1_34MainloopSm90TmaGmmaWarpSpecializedILi14ENS5_IJNS4_1CILi1EEESB_SB_EEENS1_35KernelTmaWarpSpecializedCooperativeEEENS5_IJNSA_ILi128EEESF_NSA_ILi32EEEEEENS_10bfloat16_tENS5_IJlSB_lEEESI_NS5_IJSB_llEEENS4_8TiledMMAINS4_8MMA_AtomIJNS4_4SM904GMMA28MMA_64x128x16_F32BF16BF16_SSILNSO_5MajorE0ELSQ_1ELNSO_7ScaleInE1ELSR_1EEEEEENS4_6LayoutINS5_IJNSA_ILi2EEESB_SB_EEENS5_IJSB_NSA_ILi0EEESX_EEEEENS5_IJNS4_10UnderscoreES10_S10_EEEEENS4_13SM90_TMA_LOADENS4_14ComposedLayoutINS4_7SwizzleILi2ELi4ELi3EEENS4_18smem_ptr_flag_bitsILi16EEENSU_INS5_IJNSA_ILi8EEESG_EEENS5_IJSG_SB_EEEEEEEvNS4_8identityES13_NS14_INS15_ILi3ELi4ELi3EEES18_NSU_INS5_IJNSA_ILi64EEES19_EEENS5_IJSB_S1G_EEEEEEEvS1E_EENS_8epilogue10collective6detail29Sm90TmaWarpSpecializedAdapterINS1N_15DefaultEpilogueISI_SJ_SJ_NS1M_6thread17LinearCombinationISI_Li1EffLNS1R_9ScaleType4KindE0ELNS_15FloatRoundStyleE2ESI_EENS1_15EpilogueDefaultEEEEEvvEEEEvNT_6ParamsE:
	.zero		1664


//--------------------- SYMBOLS --------------------------

	.type		.nv.reservedSmem.offset0,@object
	.size		.nv.reservedSmem.offset0,0x4
	.type		__assertfail,@function
